//
// Generated by NVIDIA NVVM Compiler
//
// Compiler Build ID: CL-36424714
// Cuda compilation tools, release 13.0, V13.0.88
// Based on NVVM 20.0.0
//

.version 9.0
.target sm_100
.address_size 64

	// .globl	_Z5cgemmiiiP6float2S0_S0_S_S_
.extern .shared .align 16 .b8 shared_mem[];

.visible .entry _Z5cgemmiiiP6float2S0_S0_S_S_(
	.param .u32 _Z5cgemmiiiP6float2S0_S0_S_S__param_0,
	.param .u32 _Z5cgemmiiiP6float2S0_S0_S_S__param_1,
	.param .u32 _Z5cgemmiiiP6float2S0_S0_S_S__param_2,
	.param .u64 .ptr .align 1 _Z5cgemmiiiP6float2S0_S0_S_S__param_3,
	.param .u64 .ptr .align 1 _Z5cgemmiiiP6float2S0_S0_S_S__param_4,
	.param .u64 .ptr .align 1 _Z5cgemmiiiP6float2S0_S0_S_S__param_5,
	.param .align 8 .b8 _Z5cgemmiiiP6float2S0_S0_S_S__param_6[8],
	.param .align 8 .b8 _Z5cgemmiiiP6float2S0_S0_S_S__param_7[8]
)
{
	.reg .pred 	%p<3>;
	.reg .b32 	%r<129>;
	.reg .b32 	%f<2451>;
	.reg .b64 	%rd<46>;

	ld.param.u32 	%r23, [_Z5cgemmiiiP6float2S0_S0_S_S__param_0];
	ld.param.u32 	%r24, [_Z5cgemmiiiP6float2S0_S0_S_S__param_2];
	ld.param.u64 	%rd1, [_Z5cgemmiiiP6float2S0_S0_S_S__param_3];
	ld.param.u64 	%rd2, [_Z5cgemmiiiP6float2S0_S0_S_S__param_4];
	ld.param.v2.f32 	{%f161, %f162}, [_Z5cgemmiiiP6float2S0_S0_S_S__param_6];
	ld.param.v2.f32 	{%f163, %f164}, [_Z5cgemmiiiP6float2S0_S0_S_S__param_7];
	cvta.to.global.u64 	%rd4, %rd1;
	cvta.to.global.u64 	%rd5, %rd2;
	mov.u32 	%r27, %ctaid.x;
	shl.b32 	%r1, %r27, 6;
	mov.u32 	%r28, %tid.x;
	and.b32  	%r2, %r28, 63;
	or.b32  	%r29, %r1, %r2;
	shr.u32 	%r3, %r28, 6;
	mad.lo.s32 	%r30, %r23, %r3, %r29;
	mul.wide.u32 	%rd6, %r30, 8;
	add.s64 	%rd7, %rd4, %rd6;
	mov.u32 	%r31, %ctaid.y;
	shl.b32 	%r32, %r31, 7;
	shl.b32 	%r33, %r28, 1;
	ld.global.v2.f32 	{%f166, %f167}, [%rd7];
	and.b32  	%r34, %r33, 126;
	or.b32  	%r35, %r32, %r34;
	mul.lo.s32 	%r36, %r35, %r24;
	add.s32 	%r122, %r36, %r3;
	mul.wide.u32 	%rd8, %r122, 8;
	add.s64 	%rd9, %rd5, %rd8;
	ld.global.v2.f32 	{%f168, %f169}, [%rd9];
	shr.u32 	%r37, %r33, 7;
	add.s32 	%r38, %r36, %r24;
	add.s32 	%r123, %r38, %r37;
	mul.wide.u32 	%rd10, %r123, 8;
	add.s64 	%rd11, %rd5, %rd10;
	ld.global.v2.f32 	{%f170, %f171}, [%rd11];
	shl.b32 	%r39, %r28, 3;
	mov.u32 	%r128, shared_mem;
	add.s32 	%r40, %r128, %r39;
	st.shared.v2.f32 	[%r40], {%f166, %f167};
	shl.b32 	%r41, %r28, 4;
	add.s32 	%r127, %r128, 4096;
	add.s32 	%r42, %r127, %r41;
	st.shared.v4.f32 	[%r42], {%f168, %f169, %f170, %f171};
	bar.sync 	0;
	and.b32  	%r43, %r28, 32;
	shl.b32 	%r44, %r28, 2;
	and.b32  	%r45, %r44, 28;
	or.b32  	%r46, %r45, %r43;
	shl.b32 	%r47, %r46, 3;
	add.s32 	%r48, %r128, %r47;
	ld.shared.v4.f32 	{%f2442, %f2441, %f2440, %f2439}, [%r48];
	ld.shared.v4.f32 	{%f2438, %f2437, %f2436, %f2435}, [%r48+16];
	shr.u32 	%r49, %r28, 2;
	and.b32  	%r50, %r49, 240;
	shr.u32 	%r51, %r28, 1;
	and.b32  	%r52, %r51, 12;
	or.b32  	%r53, %r52, %r50;
	shl.b32 	%r54, %r53, 3;
	add.s32 	%r55, %r127, %r54;
	ld.shared.v4.f32 	{%f2450, %f2449, %f2448, %f2447}, [%r55];
	ld.shared.v4.f32 	{%f2446, %f2445, %f2444, %f2443}, [%r55+16];
	setp.lt.s32 	%p1, %r24, 9;
	mov.f32 	%f2403, 0f00000000;
	mov.f32 	%f2404, %f2403;
	mov.f32 	%f2405, %f2403;
	mov.f32 	%f2406, %f2403;
	mov.f32 	%f2407, %f2403;
	mov.f32 	%f2408, %f2403;
	mov.f32 	%f2409, %f2403;
	mov.f32 	%f2410, %f2403;
	mov.f32 	%f2411, %f2403;
	mov.f32 	%f2412, %f2403;
	mov.f32 	%f2413, %f2403;
	mov.f32 	%f2414, %f2403;
	mov.f32 	%f2415, %f2403;
	mov.f32 	%f2416, %f2403;
	mov.f32 	%f2417, %f2403;
	mov.f32 	%f2418, %f2403;
	mov.f32 	%f2419, %f2403;
	mov.f32 	%f2420, %f2403;
	mov.f32 	%f2421, %f2403;
	mov.f32 	%f2422, %f2403;
	mov.f32 	%f2423, %f2403;
	mov.f32 	%f2424, %f2403;
	mov.f32 	%f2425, %f2403;
	mov.f32 	%f2426, %f2403;
	mov.f32 	%f2427, %f2403;
	mov.f32 	%f2428, %f2403;
	mov.f32 	%f2429, %f2403;
	mov.f32 	%f2430, %f2403;
	mov.f32 	%f2431, %f2403;
	mov.f32 	%f2432, %f2403;
	mov.f32 	%f2433, %f2403;
	mov.f32 	%f2434, %f2403;
	@%p1 bra 	$L__BB0_3;
	ld.param.u32 	%r116, [_Z5cgemmiiiP6float2S0_S0_S_S__param_0];
	add.s32 	%r60, %r3, 8;
	mad.lo.s32 	%r61, %r116, %r60, %r1;
	add.s32 	%r120, %r61, %r2;
	mov.u32 	%r128, shared_mem;
	add.s32 	%r127, %r128, 4096;
	mov.b32 	%r126, 1;
	mov.f32 	%f2403, 0f00000000;
	mov.b32 	%r121, 8;
$L__BB0_2:
	ld.param.u64 	%rd44, [_Z5cgemmiiiP6float2S0_S0_S_S__param_4];
	ld.param.u64 	%rd43, [_Z5cgemmiiiP6float2S0_S0_S_S__param_3];
	ld.param.u32 	%r119, [_Z5cgemmiiiP6float2S0_S0_S_S__param_2];
	ld.param.u32 	%r117, [_Z5cgemmiiiP6float2S0_S0_S_S__param_0];
	cvta.to.global.u64 	%rd12, %rd43;
	mul.wide.u32 	%rd13, %r120, 8;
	add.s64 	%rd14, %rd12, %rd13;
	ld.global.v2.f32 	{%f173, %f174}, [%rd14];
	add.s32 	%r122, %r122, 8;
	cvta.to.global.u64 	%rd15, %rd44;
	mul.wide.u32 	%rd16, %r122, 8;
	add.s64 	%rd17, %rd15, %rd16;
	ld.global.v2.f32 	{%f175, %f176}, [%rd17];
	add.s32 	%r123, %r123, 8;
	mul.wide.u32 	%rd18, %r123, 8;
	add.s64 	%rd19, %rd15, %rd18;
	ld.global.v2.f32 	{%f177, %f178}, [%rd19];
	mov.u32 	%r62, %tid.x;
	shl.b32 	%r63, %r62, 2;
	and.b32  	%r64, %r63, 28;
	and.b32  	%r65, %r62, 32;
	or.b32  	%r66, %r64, %r65;
	shl.b32 	%r67, %r66, 3;
	add.s32 	%r68, %r128, %r67;
	ld.shared.v2.f32 	{%f179, %f180}, [%r68+512];
	ld.shared.v2.f32 	{%f181, %f182}, [%r68+520];
	ld.shared.v2.f32 	{%f183, %f184}, [%r68+528];
	ld.shared.v2.f32 	{%f185, %f186}, [%r68+536];
	shr.u32 	%r69, %r62, 1;
	and.b32  	%r70, %r69, 12;
	shr.u32 	%r71, %r62, 2;
	and.b32  	%r72, %r71, 240;
	or.b32  	%r73, %r70, %r72;
	shl.b32 	%r74, %r73, 3;
	add.s32 	%r75, %r127, %r74;
	ld.shared.v2.f32 	{%f187, %f188}, [%r75+1024];
	ld.shared.v2.f32 	{%f189, %f190}, [%r75+1032];
	ld.shared.v2.f32 	{%f191, %f192}, [%r75+1040];
	ld.shared.v2.f32 	{%f193, %f194}, [%r75+1048];
	mul.f32 	%f195, %f2442, %f2450;
	mul.f32 	%f196, %f2441, %f2449;
	sub.f32 	%f197, %f195, %f196;
	add.f32 	%f198, %f2403, %f197;
	mul.f32 	%f199, %f2441, %f2450;
	fma.rn.f32 	%f200, %f2442, %f2449, %f199;
	add.f32 	%f201, %f2404, %f200;
	mul.f32 	%f202, %f2442, %f2448;
	mul.f32 	%f203, %f2441, %f2447;
	sub.f32 	%f204, %f202, %f203;
	add.f32 	%f205, %f2405, %f204;
	mul.f32 	%f206, %f2441, %f2448;
	fma.rn.f32 	%f207, %f2442, %f2447, %f206;
	add.f32 	%f208, %f2406, %f207;
	mul.f32 	%f209, %f2442, %f2446;
	mul.f32 	%f210, %f2441, %f2445;
	sub.f32 	%f211, %f209, %f210;
	add.f32 	%f212, %f2407, %f211;
	mul.f32 	%f213, %f2441, %f2446;
	fma.rn.f32 	%f214, %f2442, %f2445, %f213;
	add.f32 	%f215, %f2408, %f214;
	mul.f32 	%f216, %f2442, %f2444;
	mul.f32 	%f217, %f2441, %f2443;
	sub.f32 	%f218, %f216, %f217;
	add.f32 	%f219, %f2409, %f218;
	mul.f32 	%f220, %f2441, %f2444;
	fma.rn.f32 	%f221, %f2442, %f2443, %f220;
	add.f32 	%f222, %f2410, %f221;
	mul.f32 	%f223, %f2440, %f2450;
	mul.f32 	%f224, %f2439, %f2449;
	sub.f32 	%f225, %f223, %f224;
	add.f32 	%f226, %f2411, %f225;
	mul.f32 	%f227, %f2439, %f2450;
	fma.rn.f32 	%f228, %f2440, %f2449, %f227;
	add.f32 	%f229, %f2412, %f228;
	mul.f32 	%f230, %f2440, %f2448;
	mul.f32 	%f231, %f2439, %f2447;
	sub.f32 	%f232, %f230, %f231;
	add.f32 	%f233, %f2413, %f232;
	mul.f32 	%f234, %f2439, %f2448;
	fma.rn.f32 	%f235, %f2440, %f2447, %f234;
	add.f32 	%f236, %f2414, %f235;
	mul.f32 	%f237, %f2440, %f2446;
	mul.f32 	%f238, %f2439, %f2445;
	sub.f32 	%f239, %f237, %f238;
	add.f32 	%f240, %f2415, %f239;
	mul.f32 	%f241, %f2439, %f2446;
	fma.rn.f32 	%f242, %f2440, %f2445, %f241;
	add.f32 	%f243, %f2416, %f242;
	mul.f32 	%f244, %f2440, %f2444;
	mul.f32 	%f245, %f2439, %f2443;
	sub.f32 	%f246, %f244, %f245;
	add.f32 	%f247, %f2417, %f246;
	mul.f32 	%f248, %f2439, %f2444;
	fma.rn.f32 	%f249, %f2440, %f2443, %f248;
	add.f32 	%f250, %f2418, %f249;
	mul.f32 	%f251, %f2438, %f2450;
	mul.f32 	%f252, %f2437, %f2449;
	sub.f32 	%f253, %f251, %f252;
	add.f32 	%f254, %f2419, %f253;
	mul.f32 	%f255, %f2437, %f2450;
	fma.rn.f32 	%f256, %f2438, %f2449, %f255;
	add.f32 	%f257, %f2420, %f256;
	mul.f32 	%f258, %f2438, %f2448;
	mul.f32 	%f259, %f2437, %f2447;
	sub.f32 	%f260, %f258, %f259;
	add.f32 	%f261, %f2421, %f260;
	mul.f32 	%f262, %f2437, %f2448;
	fma.rn.f32 	%f263, %f2438, %f2447, %f262;
	add.f32 	%f264, %f2422, %f263;
	mul.f32 	%f265, %f2438, %f2446;
	mul.f32 	%f266, %f2437, %f2445;
	sub.f32 	%f267, %f265, %f266;
	add.f32 	%f268, %f2423, %f267;
	mul.f32 	%f269, %f2437, %f2446;
	fma.rn.f32 	%f270, %f2438, %f2445, %f269;
	add.f32 	%f271, %f2424, %f270;
	mul.f32 	%f272, %f2438, %f2444;
	mul.f32 	%f273, %f2437, %f2443;
	sub.f32 	%f274, %f272, %f273;
	add.f32 	%f275, %f2425, %f274;
	mul.f32 	%f276, %f2437, %f2444;
	fma.rn.f32 	%f277, %f2438, %f2443, %f276;
	add.f32 	%f278, %f2426, %f277;
	mul.f32 	%f279, %f2436, %f2450;
	mul.f32 	%f280, %f2435, %f2449;
	sub.f32 	%f281, %f279, %f280;
	add.f32 	%f282, %f2427, %f281;
	mul.f32 	%f283, %f2435, %f2450;
	fma.rn.f32 	%f284, %f2436, %f2449, %f283;
	add.f32 	%f285, %f2428, %f284;
	mul.f32 	%f286, %f2436, %f2448;
	mul.f32 	%f287, %f2435, %f2447;
	sub.f32 	%f288, %f286, %f287;
	add.f32 	%f289, %f2429, %f288;
	mul.f32 	%f290, %f2435, %f2448;
	fma.rn.f32 	%f291, %f2436, %f2447, %f290;
	add.f32 	%f292, %f2430, %f291;
	mul.f32 	%f293, %f2436, %f2446;
	mul.f32 	%f294, %f2435, %f2445;
	sub.f32 	%f295, %f293, %f294;
	add.f32 	%f296, %f2431, %f295;
	mul.f32 	%f297, %f2435, %f2446;
	fma.rn.f32 	%f298, %f2436, %f2445, %f297;
	add.f32 	%f299, %f2432, %f298;
	mul.f32 	%f300, %f2436, %f2444;
	mul.f32 	%f301, %f2435, %f2443;
	sub.f32 	%f302, %f300, %f301;
	add.f32 	%f303, %f2433, %f302;
	mul.f32 	%f304, %f2435, %f2444;
	fma.rn.f32 	%f305, %f2436, %f2443, %f304;
	add.f32 	%f306, %f2434, %f305;
	ld.shared.v2.f32 	{%f307, %f308}, [%r68+1024];
	ld.shared.v2.f32 	{%f309, %f310}, [%r68+1032];
	ld.shared.v2.f32 	{%f311, %f312}, [%r68+1040];
	ld.shared.v2.f32 	{%f313, %f314}, [%r68+1048];
	ld.shared.v2.f32 	{%f315, %f316}, [%r75+2048];
	ld.shared.v2.f32 	{%f317, %f318}, [%r75+2056];
	ld.shared.v2.f32 	{%f319, %f320}, [%r75+2064];
	ld.shared.v2.f32 	{%f321, %f322}, [%r75+2072];
	mul.f32 	%f323, %f179, %f187;
	mul.f32 	%f324, %f180, %f188;
	sub.f32 	%f325, %f323, %f324;
	add.f32 	%f326, %f198, %f325;
	mul.f32 	%f327, %f180, %f187;
	fma.rn.f32 	%f328, %f179, %f188, %f327;
	add.f32 	%f329, %f201, %f328;
	mul.f32 	%f330, %f179, %f189;
	mul.f32 	%f331, %f180, %f190;
	sub.f32 	%f332, %f330, %f331;
	add.f32 	%f333, %f205, %f332;
	mul.f32 	%f334, %f180, %f189;
	fma.rn.f32 	%f335, %f179, %f190, %f334;
	add.f32 	%f336, %f208, %f335;
	mul.f32 	%f337, %f179, %f191;
	mul.f32 	%f338, %f180, %f192;
	sub.f32 	%f339, %f337, %f338;
	add.f32 	%f340, %f212, %f339;
	mul.f32 	%f341, %f180, %f191;
	fma.rn.f32 	%f342, %f179, %f192, %f341;
	add.f32 	%f343, %f215, %f342;
	mul.f32 	%f344, %f179, %f193;
	mul.f32 	%f345, %f180, %f194;
	sub.f32 	%f346, %f344, %f345;
	add.f32 	%f347, %f219, %f346;
	mul.f32 	%f348, %f180, %f193;
	fma.rn.f32 	%f349, %f179, %f194, %f348;
	add.f32 	%f350, %f222, %f349;
	mul.f32 	%f351, %f181, %f187;
	mul.f32 	%f352, %f182, %f188;
	sub.f32 	%f353, %f351, %f352;
	add.f32 	%f354, %f226, %f353;
	mul.f32 	%f355, %f182, %f187;
	fma.rn.f32 	%f356, %f181, %f188, %f355;
	add.f32 	%f357, %f229, %f356;
	mul.f32 	%f358, %f181, %f189;
	mul.f32 	%f359, %f182, %f190;
	sub.f32 	%f360, %f358, %f359;
	add.f32 	%f361, %f233, %f360;
	mul.f32 	%f362, %f182, %f189;
	fma.rn.f32 	%f363, %f181, %f190, %f362;
	add.f32 	%f364, %f236, %f363;
	mul.f32 	%f365, %f181, %f191;
	mul.f32 	%f366, %f182, %f192;
	sub.f32 	%f367, %f365, %f366;
	add.f32 	%f368, %f240, %f367;
	mul.f32 	%f369, %f182, %f191;
	fma.rn.f32 	%f370, %f181, %f192, %f369;
	add.f32 	%f371, %f243, %f370;
	mul.f32 	%f372, %f181, %f193;
	mul.f32 	%f373, %f182, %f194;
	sub.f32 	%f374, %f372, %f373;
	add.f32 	%f375, %f247, %f374;
	mul.f32 	%f376, %f182, %f193;
	fma.rn.f32 	%f377, %f181, %f194, %f376;
	add.f32 	%f378, %f250, %f377;
	mul.f32 	%f379, %f183, %f187;
	mul.f32 	%f380, %f184, %f188;
	sub.f32 	%f381, %f379, %f380;
	add.f32 	%f382, %f254, %f381;
	mul.f32 	%f383, %f184, %f187;
	fma.rn.f32 	%f384, %f183, %f188, %f383;
	add.f32 	%f385, %f257, %f384;
	mul.f32 	%f386, %f183, %f189;
	mul.f32 	%f387, %f184, %f190;
	sub.f32 	%f388, %f386, %f387;
	add.f32 	%f389, %f261, %f388;
	mul.f32 	%f390, %f184, %f189;
	fma.rn.f32 	%f391, %f183, %f190, %f390;
	add.f32 	%f392, %f264, %f391;
	mul.f32 	%f393, %f183, %f191;
	mul.f32 	%f394, %f184, %f192;
	sub.f32 	%f395, %f393, %f394;
	add.f32 	%f396, %f268, %f395;
	mul.f32 	%f397, %f184, %f191;
	fma.rn.f32 	%f398, %f183, %f192, %f397;
	add.f32 	%f399, %f271, %f398;
	mul.f32 	%f400, %f183, %f193;
	mul.f32 	%f401, %f184, %f194;
	sub.f32 	%f402, %f400, %f401;
	add.f32 	%f403, %f275, %f402;
	mul.f32 	%f404, %f184, %f193;
	fma.rn.f32 	%f405, %f183, %f194, %f404;
	add.f32 	%f406, %f278, %f405;
	mul.f32 	%f407, %f185, %f187;
	mul.f32 	%f408, %f186, %f188;
	sub.f32 	%f409, %f407, %f408;
	add.f32 	%f410, %f282, %f409;
	mul.f32 	%f411, %f186, %f187;
	fma.rn.f32 	%f412, %f185, %f188, %f411;
	add.f32 	%f413, %f285, %f412;
	mul.f32 	%f414, %f185, %f189;
	mul.f32 	%f415, %f186, %f190;
	sub.f32 	%f416, %f414, %f415;
	add.f32 	%f417, %f289, %f416;
	mul.f32 	%f418, %f186, %f189;
	fma.rn.f32 	%f419, %f185, %f190, %f418;
	add.f32 	%f420, %f292, %f419;
	mul.f32 	%f421, %f185, %f191;
	mul.f32 	%f422, %f186, %f192;
	sub.f32 	%f423, %f421, %f422;
	add.f32 	%f424, %f296, %f423;
	mul.f32 	%f425, %f186, %f191;
	fma.rn.f32 	%f426, %f185, %f192, %f425;
	add.f32 	%f427, %f299, %f426;
	mul.f32 	%f428, %f185, %f193;
	mul.f32 	%f429, %f186, %f194;
	sub.f32 	%f430, %f428, %f429;
	add.f32 	%f431, %f303, %f430;
	mul.f32 	%f432, %f186, %f193;
	fma.rn.f32 	%f433, %f185, %f194, %f432;
	add.f32 	%f434, %f306, %f433;
	ld.shared.v2.f32 	{%f435, %f436}, [%r68+1536];
	ld.shared.v2.f32 	{%f437, %f438}, [%r68+1544];
	ld.shared.v2.f32 	{%f439, %f440}, [%r68+1552];
	ld.shared.v2.f32 	{%f441, %f442}, [%r68+1560];
	ld.shared.v2.f32 	{%f443, %f444}, [%r75+3072];
	ld.shared.v2.f32 	{%f445, %f446}, [%r75+3080];
	ld.shared.v2.f32 	{%f447, %f448}, [%r75+3088];
	ld.shared.v2.f32 	{%f449, %f450}, [%r75+3096];
	mul.f32 	%f451, %f307, %f315;
	mul.f32 	%f452, %f308, %f316;
	sub.f32 	%f453, %f451, %f452;
	add.f32 	%f454, %f326, %f453;
	mul.f32 	%f455, %f308, %f315;
	fma.rn.f32 	%f456, %f307, %f316, %f455;
	add.f32 	%f457, %f329, %f456;
	mul.f32 	%f458, %f307, %f317;
	mul.f32 	%f459, %f308, %f318;
	sub.f32 	%f460, %f458, %f459;
	add.f32 	%f461, %f333, %f460;
	mul.f32 	%f462, %f308, %f317;
	fma.rn.f32 	%f463, %f307, %f318, %f462;
	add.f32 	%f464, %f336, %f463;
	mul.f32 	%f465, %f307, %f319;
	mul.f32 	%f466, %f308, %f320;
	sub.f32 	%f467, %f465, %f466;
	add.f32 	%f468, %f340, %f467;
	mul.f32 	%f469, %f308, %f319;
	fma.rn.f32 	%f470, %f307, %f320, %f469;
	add.f32 	%f471, %f343, %f470;
	mul.f32 	%f472, %f307, %f321;
	mul.f32 	%f473, %f308, %f322;
	sub.f32 	%f474, %f472, %f473;
	add.f32 	%f475, %f347, %f474;
	mul.f32 	%f476, %f308, %f321;
	fma.rn.f32 	%f477, %f307, %f322, %f476;
	add.f32 	%f478, %f350, %f477;
	mul.f32 	%f479, %f309, %f315;
	mul.f32 	%f480, %f310, %f316;
	sub.f32 	%f481, %f479, %f480;
	add.f32 	%f482, %f354, %f481;
	mul.f32 	%f483, %f310, %f315;
	fma.rn.f32 	%f484, %f309, %f316, %f483;
	add.f32 	%f485, %f357, %f484;
	mul.f32 	%f486, %f309, %f317;
	mul.f32 	%f487, %f310, %f318;
	sub.f32 	%f488, %f486, %f487;
	add.f32 	%f489, %f361, %f488;
	mul.f32 	%f490, %f310, %f317;
	fma.rn.f32 	%f491, %f309, %f318, %f490;
	add.f32 	%f492, %f364, %f491;
	mul.f32 	%f493, %f309, %f319;
	mul.f32 	%f494, %f310, %f320;
	sub.f32 	%f495, %f493, %f494;
	add.f32 	%f496, %f368, %f495;
	mul.f32 	%f497, %f310, %f319;
	fma.rn.f32 	%f498, %f309, %f320, %f497;
	add.f32 	%f499, %f371, %f498;
	mul.f32 	%f500, %f309, %f321;
	mul.f32 	%f501, %f310, %f322;
	sub.f32 	%f502, %f500, %f501;
	add.f32 	%f503, %f375, %f502;
	mul.f32 	%f504, %f310, %f321;
	fma.rn.f32 	%f505, %f309, %f322, %f504;
	add.f32 	%f506, %f378, %f505;
	mul.f32 	%f507, %f311, %f315;
	mul.f32 	%f508, %f312, %f316;
	sub.f32 	%f509, %f507, %f508;
	add.f32 	%f510, %f382, %f509;
	mul.f32 	%f511, %f312, %f315;
	fma.rn.f32 	%f512, %f311, %f316, %f511;
	add.f32 	%f513, %f385, %f512;
	mul.f32 	%f514, %f311, %f317;
	mul.f32 	%f515, %f312, %f318;
	sub.f32 	%f516, %f514, %f515;
	add.f32 	%f517, %f389, %f516;
	mul.f32 	%f518, %f312, %f317;
	fma.rn.f32 	%f519, %f311, %f318, %f518;
	add.f32 	%f520, %f392, %f519;
	mul.f32 	%f521, %f311, %f319;
	mul.f32 	%f522, %f312, %f320;
	sub.f32 	%f523, %f521, %f522;
	add.f32 	%f524, %f396, %f523;
	mul.f32 	%f525, %f312, %f319;
	fma.rn.f32 	%f526, %f311, %f320, %f525;
	add.f32 	%f527, %f399, %f526;
	mul.f32 	%f528, %f311, %f321;
	mul.f32 	%f529, %f312, %f322;
	sub.f32 	%f530, %f528, %f529;
	add.f32 	%f531, %f403, %f530;
	mul.f32 	%f532, %f312, %f321;
	fma.rn.f32 	%f533, %f311, %f322, %f532;
	add.f32 	%f534, %f406, %f533;
	mul.f32 	%f535, %f313, %f315;
	mul.f32 	%f536, %f314, %f316;
	sub.f32 	%f537, %f535, %f536;
	add.f32 	%f538, %f410, %f537;
	mul.f32 	%f539, %f314, %f315;
	fma.rn.f32 	%f540, %f313, %f316, %f539;
	add.f32 	%f541, %f413, %f540;
	mul.f32 	%f542, %f313, %f317;
	mul.f32 	%f543, %f314, %f318;
	sub.f32 	%f544, %f542, %f543;
	add.f32 	%f545, %f417, %f544;
	mul.f32 	%f546, %f314, %f317;
	fma.rn.f32 	%f547, %f313, %f318, %f546;
	add.f32 	%f548, %f420, %f547;
	mul.f32 	%f549, %f313, %f319;
	mul.f32 	%f550, %f314, %f320;
	sub.f32 	%f551, %f549, %f550;
	add.f32 	%f552, %f424, %f551;
	mul.f32 	%f553, %f314, %f319;
	fma.rn.f32 	%f554, %f313, %f320, %f553;
	add.f32 	%f555, %f427, %f554;
	mul.f32 	%f556, %f313, %f321;
	mul.f32 	%f557, %f314, %f322;
	sub.f32 	%f558, %f556, %f557;
	add.f32 	%f559, %f431, %f558;
	mul.f32 	%f560, %f314, %f321;
	fma.rn.f32 	%f561, %f313, %f322, %f560;
	add.f32 	%f562, %f434, %f561;
	ld.shared.v2.f32 	{%f563, %f564}, [%r68+2048];
	ld.shared.v2.f32 	{%f565, %f566}, [%r68+2056];
	ld.shared.v2.f32 	{%f567, %f568}, [%r68+2064];
	ld.shared.v2.f32 	{%f569, %f570}, [%r68+2072];
	ld.shared.v2.f32 	{%f571, %f572}, [%r75+4096];
	ld.shared.v2.f32 	{%f573, %f574}, [%r75+4104];
	ld.shared.v2.f32 	{%f575, %f576}, [%r75+4112];
	ld.shared.v2.f32 	{%f577, %f578}, [%r75+4120];
	mul.f32 	%f579, %f435, %f443;
	mul.f32 	%f580, %f436, %f444;
	sub.f32 	%f581, %f579, %f580;
	add.f32 	%f582, %f454, %f581;
	mul.f32 	%f583, %f436, %f443;
	fma.rn.f32 	%f584, %f435, %f444, %f583;
	add.f32 	%f585, %f457, %f584;
	mul.f32 	%f586, %f435, %f445;
	mul.f32 	%f587, %f436, %f446;
	sub.f32 	%f588, %f586, %f587;
	add.f32 	%f589, %f461, %f588;
	mul.f32 	%f590, %f436, %f445;
	fma.rn.f32 	%f591, %f435, %f446, %f590;
	add.f32 	%f592, %f464, %f591;
	mul.f32 	%f593, %f435, %f447;
	mul.f32 	%f594, %f436, %f448;
	sub.f32 	%f595, %f593, %f594;
	add.f32 	%f596, %f468, %f595;
	mul.f32 	%f597, %f436, %f447;
	fma.rn.f32 	%f598, %f435, %f448, %f597;
	add.f32 	%f599, %f471, %f598;
	mul.f32 	%f600, %f435, %f449;
	mul.f32 	%f601, %f436, %f450;
	sub.f32 	%f602, %f600, %f601;
	add.f32 	%f603, %f475, %f602;
	mul.f32 	%f604, %f436, %f449;
	fma.rn.f32 	%f605, %f435, %f450, %f604;
	add.f32 	%f606, %f478, %f605;
	mul.f32 	%f607, %f437, %f443;
	mul.f32 	%f608, %f438, %f444;
	sub.f32 	%f609, %f607, %f608;
	add.f32 	%f610, %f482, %f609;
	mul.f32 	%f611, %f438, %f443;
	fma.rn.f32 	%f612, %f437, %f444, %f611;
	add.f32 	%f613, %f485, %f612;
	mul.f32 	%f614, %f437, %f445;
	mul.f32 	%f615, %f438, %f446;
	sub.f32 	%f616, %f614, %f615;
	add.f32 	%f617, %f489, %f616;
	mul.f32 	%f618, %f438, %f445;
	fma.rn.f32 	%f619, %f437, %f446, %f618;
	add.f32 	%f620, %f492, %f619;
	mul.f32 	%f621, %f437, %f447;
	mul.f32 	%f622, %f438, %f448;
	sub.f32 	%f623, %f621, %f622;
	add.f32 	%f624, %f496, %f623;
	mul.f32 	%f625, %f438, %f447;
	fma.rn.f32 	%f626, %f437, %f448, %f625;
	add.f32 	%f627, %f499, %f626;
	mul.f32 	%f628, %f437, %f449;
	mul.f32 	%f629, %f438, %f450;
	sub.f32 	%f630, %f628, %f629;
	add.f32 	%f631, %f503, %f630;
	mul.f32 	%f632, %f438, %f449;
	fma.rn.f32 	%f633, %f437, %f450, %f632;
	add.f32 	%f634, %f506, %f633;
	mul.f32 	%f635, %f439, %f443;
	mul.f32 	%f636, %f440, %f444;
	sub.f32 	%f637, %f635, %f636;
	add.f32 	%f638, %f510, %f637;
	mul.f32 	%f639, %f440, %f443;
	fma.rn.f32 	%f640, %f439, %f444, %f639;
	add.f32 	%f641, %f513, %f640;
	mul.f32 	%f642, %f439, %f445;
	mul.f32 	%f643, %f440, %f446;
	sub.f32 	%f644, %f642, %f643;
	add.f32 	%f645, %f517, %f644;
	mul.f32 	%f646, %f440, %f445;
	fma.rn.f32 	%f647, %f439, %f446, %f646;
	add.f32 	%f648, %f520, %f647;
	mul.f32 	%f649, %f439, %f447;
	mul.f32 	%f650, %f440, %f448;
	sub.f32 	%f651, %f649, %f650;
	add.f32 	%f652, %f524, %f651;
	mul.f32 	%f653, %f440, %f447;
	fma.rn.f32 	%f654, %f439, %f448, %f653;
	add.f32 	%f655, %f527, %f654;
	mul.f32 	%f656, %f439, %f449;
	mul.f32 	%f657, %f440, %f450;
	sub.f32 	%f658, %f656, %f657;
	add.f32 	%f659, %f531, %f658;
	mul.f32 	%f660, %f440, %f449;
	fma.rn.f32 	%f661, %f439, %f450, %f660;
	add.f32 	%f662, %f534, %f661;
	mul.f32 	%f663, %f441, %f443;
	mul.f32 	%f664, %f442, %f444;
	sub.f32 	%f665, %f663, %f664;
	add.f32 	%f666, %f538, %f665;
	mul.f32 	%f667, %f442, %f443;
	fma.rn.f32 	%f668, %f441, %f444, %f667;
	add.f32 	%f669, %f541, %f668;
	mul.f32 	%f670, %f441, %f445;
	mul.f32 	%f671, %f442, %f446;
	sub.f32 	%f672, %f670, %f671;
	add.f32 	%f673, %f545, %f672;
	mul.f32 	%f674, %f442, %f445;
	fma.rn.f32 	%f675, %f441, %f446, %f674;
	add.f32 	%f676, %f548, %f675;
	mul.f32 	%f677, %f441, %f447;
	mul.f32 	%f678, %f442, %f448;
	sub.f32 	%f679, %f677, %f678;
	add.f32 	%f680, %f552, %f679;
	mul.f32 	%f681, %f442, %f447;
	fma.rn.f32 	%f682, %f441, %f448, %f681;
	add.f32 	%f683, %f555, %f682;
	mul.f32 	%f684, %f441, %f449;
	mul.f32 	%f685, %f442, %f450;
	sub.f32 	%f686, %f684, %f685;
	add.f32 	%f687, %f559, %f686;
	mul.f32 	%f688, %f442, %f449;
	fma.rn.f32 	%f689, %f441, %f450, %f688;
	add.f32 	%f690, %f562, %f689;
	ld.shared.v2.f32 	{%f691, %f692}, [%r68+2560];
	ld.shared.v2.f32 	{%f693, %f694}, [%r68+2568];
	ld.shared.v2.f32 	{%f695, %f696}, [%r68+2576];
	ld.shared.v2.f32 	{%f697, %f698}, [%r68+2584];
	ld.shared.v2.f32 	{%f699, %f700}, [%r75+5120];
	ld.shared.v2.f32 	{%f701, %f702}, [%r75+5128];
	ld.shared.v2.f32 	{%f703, %f704}, [%r75+5136];
	ld.shared.v2.f32 	{%f705, %f706}, [%r75+5144];
	mul.f32 	%f707, %f563, %f571;
	mul.f32 	%f708, %f564, %f572;
	sub.f32 	%f709, %f707, %f708;
	add.f32 	%f710, %f582, %f709;
	mul.f32 	%f711, %f564, %f571;
	fma.rn.f32 	%f712, %f563, %f572, %f711;
	add.f32 	%f713, %f585, %f712;
	mul.f32 	%f714, %f563, %f573;
	mul.f32 	%f715, %f564, %f574;
	sub.f32 	%f716, %f714, %f715;
	add.f32 	%f717, %f589, %f716;
	mul.f32 	%f718, %f564, %f573;
	fma.rn.f32 	%f719, %f563, %f574, %f718;
	add.f32 	%f720, %f592, %f719;
	mul.f32 	%f721, %f563, %f575;
	mul.f32 	%f722, %f564, %f576;
	sub.f32 	%f723, %f721, %f722;
	add.f32 	%f724, %f596, %f723;
	mul.f32 	%f725, %f564, %f575;
	fma.rn.f32 	%f726, %f563, %f576, %f725;
	add.f32 	%f727, %f599, %f726;
	mul.f32 	%f728, %f563, %f577;
	mul.f32 	%f729, %f564, %f578;
	sub.f32 	%f730, %f728, %f729;
	add.f32 	%f731, %f603, %f730;
	mul.f32 	%f732, %f564, %f577;
	fma.rn.f32 	%f733, %f563, %f578, %f732;
	add.f32 	%f734, %f606, %f733;
	mul.f32 	%f735, %f565, %f571;
	mul.f32 	%f736, %f566, %f572;
	sub.f32 	%f737, %f735, %f736;
	add.f32 	%f738, %f610, %f737;
	mul.f32 	%f739, %f566, %f571;
	fma.rn.f32 	%f740, %f565, %f572, %f739;
	add.f32 	%f741, %f613, %f740;
	mul.f32 	%f742, %f565, %f573;
	mul.f32 	%f743, %f566, %f574;
	sub.f32 	%f744, %f742, %f743;
	add.f32 	%f745, %f617, %f744;
	mul.f32 	%f746, %f566, %f573;
	fma.rn.f32 	%f747, %f565, %f574, %f746;
	add.f32 	%f748, %f620, %f747;
	mul.f32 	%f749, %f565, %f575;
	mul.f32 	%f750, %f566, %f576;
	sub.f32 	%f751, %f749, %f750;
	add.f32 	%f752, %f624, %f751;
	mul.f32 	%f753, %f566, %f575;
	fma.rn.f32 	%f754, %f565, %f576, %f753;
	add.f32 	%f755, %f627, %f754;
	mul.f32 	%f756, %f565, %f577;
	mul.f32 	%f757, %f566, %f578;
	sub.f32 	%f758, %f756, %f757;
	add.f32 	%f759, %f631, %f758;
	mul.f32 	%f760, %f566, %f577;
	fma.rn.f32 	%f761, %f565, %f578, %f760;
	add.f32 	%f762, %f634, %f761;
	mul.f32 	%f763, %f567, %f571;
	mul.f32 	%f764, %f568, %f572;
	sub.f32 	%f765, %f763, %f764;
	add.f32 	%f766, %f638, %f765;
	mul.f32 	%f767, %f568, %f571;
	fma.rn.f32 	%f768, %f567, %f572, %f767;
	add.f32 	%f769, %f641, %f768;
	mul.f32 	%f770, %f567, %f573;
	mul.f32 	%f771, %f568, %f574;
	sub.f32 	%f772, %f770, %f771;
	add.f32 	%f773, %f645, %f772;
	mul.f32 	%f774, %f568, %f573;
	fma.rn.f32 	%f775, %f567, %f574, %f774;
	add.f32 	%f776, %f648, %f775;
	mul.f32 	%f777, %f567, %f575;
	mul.f32 	%f778, %f568, %f576;
	sub.f32 	%f779, %f777, %f778;
	add.f32 	%f780, %f652, %f779;
	mul.f32 	%f781, %f568, %f575;
	fma.rn.f32 	%f782, %f567, %f576, %f781;
	add.f32 	%f783, %f655, %f782;
	mul.f32 	%f784, %f567, %f577;
	mul.f32 	%f785, %f568, %f578;
	sub.f32 	%f786, %f784, %f785;
	add.f32 	%f787, %f659, %f786;
	mul.f32 	%f788, %f568, %f577;
	fma.rn.f32 	%f789, %f567, %f578, %f788;
	add.f32 	%f790, %f662, %f789;
	mul.f32 	%f791, %f569, %f571;
	mul.f32 	%f792, %f570, %f572;
	sub.f32 	%f793, %f791, %f792;
	add.f32 	%f794, %f666, %f793;
	mul.f32 	%f795, %f570, %f571;
	fma.rn.f32 	%f796, %f569, %f572, %f795;
	add.f32 	%f797, %f669, %f796;
	mul.f32 	%f798, %f569, %f573;
	mul.f32 	%f799, %f570, %f574;
	sub.f32 	%f800, %f798, %f799;
	add.f32 	%f801, %f673, %f800;
	mul.f32 	%f802, %f570, %f573;
	fma.rn.f32 	%f803, %f569, %f574, %f802;
	add.f32 	%f804, %f676, %f803;
	mul.f32 	%f805, %f569, %f575;
	mul.f32 	%f806, %f570, %f576;
	sub.f32 	%f807, %f805, %f806;
	add.f32 	%f808, %f680, %f807;
	mul.f32 	%f809, %f570, %f575;
	fma.rn.f32 	%f810, %f569, %f576, %f809;
	add.f32 	%f811, %f683, %f810;
	mul.f32 	%f812, %f569, %f577;
	mul.f32 	%f813, %f570, %f578;
	sub.f32 	%f814, %f812, %f813;
	add.f32 	%f815, %f687, %f814;
	mul.f32 	%f816, %f570, %f577;
	fma.rn.f32 	%f817, %f569, %f578, %f816;
	add.f32 	%f818, %f690, %f817;
	ld.shared.v2.f32 	{%f819, %f820}, [%r68+3072];
	ld.shared.v2.f32 	{%f821, %f822}, [%r68+3080];
	ld.shared.v2.f32 	{%f823, %f824}, [%r68+3088];
	ld.shared.v2.f32 	{%f825, %f826}, [%r68+3096];
	ld.shared.v2.f32 	{%f827, %f828}, [%r75+6144];
	ld.shared.v2.f32 	{%f829, %f830}, [%r75+6152];
	ld.shared.v2.f32 	{%f831, %f832}, [%r75+6160];
	ld.shared.v2.f32 	{%f833, %f834}, [%r75+6168];
	mul.f32 	%f835, %f691, %f699;
	mul.f32 	%f836, %f692, %f700;
	sub.f32 	%f837, %f835, %f836;
	add.f32 	%f838, %f710, %f837;
	mul.f32 	%f839, %f692, %f699;
	fma.rn.f32 	%f840, %f691, %f700, %f839;
	add.f32 	%f841, %f713, %f840;
	mul.f32 	%f842, %f691, %f701;
	mul.f32 	%f843, %f692, %f702;
	sub.f32 	%f844, %f842, %f843;
	add.f32 	%f845, %f717, %f844;
	mul.f32 	%f846, %f692, %f701;
	fma.rn.f32 	%f847, %f691, %f702, %f846;
	add.f32 	%f848, %f720, %f847;
	mul.f32 	%f849, %f691, %f703;
	mul.f32 	%f850, %f692, %f704;
	sub.f32 	%f851, %f849, %f850;
	add.f32 	%f852, %f724, %f851;
	mul.f32 	%f853, %f692, %f703;
	fma.rn.f32 	%f854, %f691, %f704, %f853;
	add.f32 	%f855, %f727, %f854;
	mul.f32 	%f856, %f691, %f705;
	mul.f32 	%f857, %f692, %f706;
	sub.f32 	%f858, %f856, %f857;
	add.f32 	%f859, %f731, %f858;
	mul.f32 	%f860, %f692, %f705;
	fma.rn.f32 	%f861, %f691, %f706, %f860;
	add.f32 	%f862, %f734, %f861;
	mul.f32 	%f863, %f693, %f699;
	mul.f32 	%f864, %f694, %f700;
	sub.f32 	%f865, %f863, %f864;
	add.f32 	%f866, %f738, %f865;
	mul.f32 	%f867, %f694, %f699;
	fma.rn.f32 	%f868, %f693, %f700, %f867;
	add.f32 	%f869, %f741, %f868;
	mul.f32 	%f870, %f693, %f701;
	mul.f32 	%f871, %f694, %f702;
	sub.f32 	%f872, %f870, %f871;
	add.f32 	%f873, %f745, %f872;
	mul.f32 	%f874, %f694, %f701;
	fma.rn.f32 	%f875, %f693, %f702, %f874;
	add.f32 	%f876, %f748, %f875;
	mul.f32 	%f877, %f693, %f703;
	mul.f32 	%f878, %f694, %f704;
	sub.f32 	%f879, %f877, %f878;
	add.f32 	%f880, %f752, %f879;
	mul.f32 	%f881, %f694, %f703;
	fma.rn.f32 	%f882, %f693, %f704, %f881;
	add.f32 	%f883, %f755, %f882;
	mul.f32 	%f884, %f693, %f705;
	mul.f32 	%f885, %f694, %f706;
	sub.f32 	%f886, %f884, %f885;
	add.f32 	%f887, %f759, %f886;
	mul.f32 	%f888, %f694, %f705;
	fma.rn.f32 	%f889, %f693, %f706, %f888;
	add.f32 	%f890, %f762, %f889;
	mul.f32 	%f891, %f695, %f699;
	mul.f32 	%f892, %f696, %f700;
	sub.f32 	%f893, %f891, %f892;
	add.f32 	%f894, %f766, %f893;
	mul.f32 	%f895, %f696, %f699;
	fma.rn.f32 	%f896, %f695, %f700, %f895;
	add.f32 	%f897, %f769, %f896;
	mul.f32 	%f898, %f695, %f701;
	mul.f32 	%f899, %f696, %f702;
	sub.f32 	%f900, %f898, %f899;
	add.f32 	%f901, %f773, %f900;
	mul.f32 	%f902, %f696, %f701;
	fma.rn.f32 	%f903, %f695, %f702, %f902;
	add.f32 	%f904, %f776, %f903;
	mul.f32 	%f905, %f695, %f703;
	mul.f32 	%f906, %f696, %f704;
	sub.f32 	%f907, %f905, %f906;
	add.f32 	%f908, %f780, %f907;
	mul.f32 	%f909, %f696, %f703;
	fma.rn.f32 	%f910, %f695, %f704, %f909;
	add.f32 	%f911, %f783, %f910;
	mul.f32 	%f912, %f695, %f705;
	mul.f32 	%f913, %f696, %f706;
	sub.f32 	%f914, %f912, %f913;
	add.f32 	%f915, %f787, %f914;
	mul.f32 	%f916, %f696, %f705;
	fma.rn.f32 	%f917, %f695, %f706, %f916;
	add.f32 	%f918, %f790, %f917;
	mul.f32 	%f919, %f697, %f699;
	mul.f32 	%f920, %f698, %f700;
	sub.f32 	%f921, %f919, %f920;
	add.f32 	%f922, %f794, %f921;
	mul.f32 	%f923, %f698, %f699;
	fma.rn.f32 	%f924, %f697, %f700, %f923;
	add.f32 	%f925, %f797, %f924;
	mul.f32 	%f926, %f697, %f701;
	mul.f32 	%f927, %f698, %f702;
	sub.f32 	%f928, %f926, %f927;
	add.f32 	%f929, %f801, %f928;
	mul.f32 	%f930, %f698, %f701;
	fma.rn.f32 	%f931, %f697, %f702, %f930;
	add.f32 	%f932, %f804, %f931;
	mul.f32 	%f933, %f697, %f703;
	mul.f32 	%f934, %f698, %f704;
	sub.f32 	%f935, %f933, %f934;
	add.f32 	%f936, %f808, %f935;
	mul.f32 	%f937, %f698, %f703;
	fma.rn.f32 	%f938, %f697, %f704, %f937;
	add.f32 	%f939, %f811, %f938;
	mul.f32 	%f940, %f697, %f705;
	mul.f32 	%f941, %f698, %f706;
	sub.f32 	%f942, %f940, %f941;
	add.f32 	%f943, %f815, %f942;
	mul.f32 	%f944, %f698, %f705;
	fma.rn.f32 	%f945, %f697, %f706, %f944;
	add.f32 	%f946, %f818, %f945;
	ld.shared.v2.f32 	{%f947, %f948}, [%r68+3584];
	ld.shared.v2.f32 	{%f949, %f950}, [%r68+3592];
	ld.shared.v2.f32 	{%f951, %f952}, [%r68+3600];
	ld.shared.v2.f32 	{%f953, %f954}, [%r68+3608];
	ld.shared.v2.f32 	{%f955, %f956}, [%r75+7168];
	ld.shared.v2.f32 	{%f957, %f958}, [%r75+7176];
	ld.shared.v2.f32 	{%f959, %f960}, [%r75+7184];
	ld.shared.v2.f32 	{%f961, %f962}, [%r75+7192];
	mul.f32 	%f963, %f819, %f827;
	mul.f32 	%f964, %f820, %f828;
	sub.f32 	%f965, %f963, %f964;
	add.f32 	%f966, %f838, %f965;
	mul.f32 	%f967, %f820, %f827;
	fma.rn.f32 	%f968, %f819, %f828, %f967;
	add.f32 	%f969, %f841, %f968;
	mul.f32 	%f970, %f819, %f829;
	mul.f32 	%f971, %f820, %f830;
	sub.f32 	%f972, %f970, %f971;
	add.f32 	%f973, %f845, %f972;
	mul.f32 	%f974, %f820, %f829;
	fma.rn.f32 	%f975, %f819, %f830, %f974;
	add.f32 	%f976, %f848, %f975;
	mul.f32 	%f977, %f819, %f831;
	mul.f32 	%f978, %f820, %f832;
	sub.f32 	%f979, %f977, %f978;
	add.f32 	%f980, %f852, %f979;
	mul.f32 	%f981, %f820, %f831;
	fma.rn.f32 	%f982, %f819, %f832, %f981;
	add.f32 	%f983, %f855, %f982;
	mul.f32 	%f984, %f819, %f833;
	mul.f32 	%f985, %f820, %f834;
	sub.f32 	%f986, %f984, %f985;
	add.f32 	%f987, %f859, %f986;
	mul.f32 	%f988, %f820, %f833;
	fma.rn.f32 	%f989, %f819, %f834, %f988;
	add.f32 	%f990, %f862, %f989;
	mul.f32 	%f991, %f821, %f827;
	mul.f32 	%f992, %f822, %f828;
	sub.f32 	%f993, %f991, %f992;
	add.f32 	%f994, %f866, %f993;
	mul.f32 	%f995, %f822, %f827;
	fma.rn.f32 	%f996, %f821, %f828, %f995;
	add.f32 	%f997, %f869, %f996;
	mul.f32 	%f998, %f821, %f829;
	mul.f32 	%f999, %f822, %f830;
	sub.f32 	%f1000, %f998, %f999;
	add.f32 	%f1001, %f873, %f1000;
	mul.f32 	%f1002, %f822, %f829;
	fma.rn.f32 	%f1003, %f821, %f830, %f1002;
	add.f32 	%f1004, %f876, %f1003;
	mul.f32 	%f1005, %f821, %f831;
	mul.f32 	%f1006, %f822, %f832;
	sub.f32 	%f1007, %f1005, %f1006;
	add.f32 	%f1008, %f880, %f1007;
	mul.f32 	%f1009, %f822, %f831;
	fma.rn.f32 	%f1010, %f821, %f832, %f1009;
	add.f32 	%f1011, %f883, %f1010;
	mul.f32 	%f1012, %f821, %f833;
	mul.f32 	%f1013, %f822, %f834;
	sub.f32 	%f1014, %f1012, %f1013;
	add.f32 	%f1015, %f887, %f1014;
	mul.f32 	%f1016, %f822, %f833;
	fma.rn.f32 	%f1017, %f821, %f834, %f1016;
	add.f32 	%f1018, %f890, %f1017;
	mul.f32 	%f1019, %f823, %f827;
	mul.f32 	%f1020, %f824, %f828;
	sub.f32 	%f1021, %f1019, %f1020;
	add.f32 	%f1022, %f894, %f1021;
	mul.f32 	%f1023, %f824, %f827;
	fma.rn.f32 	%f1024, %f823, %f828, %f1023;
	add.f32 	%f1025, %f897, %f1024;
	mul.f32 	%f1026, %f823, %f829;
	mul.f32 	%f1027, %f824, %f830;
	sub.f32 	%f1028, %f1026, %f1027;
	add.f32 	%f1029, %f901, %f1028;
	mul.f32 	%f1030, %f824, %f829;
	fma.rn.f32 	%f1031, %f823, %f830, %f1030;
	add.f32 	%f1032, %f904, %f1031;
	mul.f32 	%f1033, %f823, %f831;
	mul.f32 	%f1034, %f824, %f832;
	sub.f32 	%f1035, %f1033, %f1034;
	add.f32 	%f1036, %f908, %f1035;
	mul.f32 	%f1037, %f824, %f831;
	fma.rn.f32 	%f1038, %f823, %f832, %f1037;
	add.f32 	%f1039, %f911, %f1038;
	mul.f32 	%f1040, %f823, %f833;
	mul.f32 	%f1041, %f824, %f834;
	sub.f32 	%f1042, %f1040, %f1041;
	add.f32 	%f1043, %f915, %f1042;
	mul.f32 	%f1044, %f824, %f833;
	fma.rn.f32 	%f1045, %f823, %f834, %f1044;
	add.f32 	%f1046, %f918, %f1045;
	mul.f32 	%f1047, %f825, %f827;
	mul.f32 	%f1048, %f826, %f828;
	sub.f32 	%f1049, %f1047, %f1048;
	add.f32 	%f1050, %f922, %f1049;
	mul.f32 	%f1051, %f826, %f827;
	fma.rn.f32 	%f1052, %f825, %f828, %f1051;
	add.f32 	%f1053, %f925, %f1052;
	mul.f32 	%f1054, %f825, %f829;
	mul.f32 	%f1055, %f826, %f830;
	sub.f32 	%f1056, %f1054, %f1055;
	add.f32 	%f1057, %f929, %f1056;
	mul.f32 	%f1058, %f826, %f829;
	fma.rn.f32 	%f1059, %f825, %f830, %f1058;
	add.f32 	%f1060, %f932, %f1059;
	mul.f32 	%f1061, %f825, %f831;
	mul.f32 	%f1062, %f826, %f832;
	sub.f32 	%f1063, %f1061, %f1062;
	add.f32 	%f1064, %f936, %f1063;
	mul.f32 	%f1065, %f826, %f831;
	fma.rn.f32 	%f1066, %f825, %f832, %f1065;
	add.f32 	%f1067, %f939, %f1066;
	mul.f32 	%f1068, %f825, %f833;
	mul.f32 	%f1069, %f826, %f834;
	sub.f32 	%f1070, %f1068, %f1069;
	add.f32 	%f1071, %f943, %f1070;
	mul.f32 	%f1072, %f826, %f833;
	fma.rn.f32 	%f1073, %f825, %f834, %f1072;
	add.f32 	%f1074, %f946, %f1073;
	mul.f32 	%f1075, %f947, %f955;
	mul.f32 	%f1076, %f948, %f956;
	sub.f32 	%f1077, %f1075, %f1076;
	add.f32 	%f2403, %f966, %f1077;
	mul.f32 	%f1078, %f948, %f955;
	fma.rn.f32 	%f1079, %f947, %f956, %f1078;
	add.f32 	%f2404, %f969, %f1079;
	mul.f32 	%f1080, %f947, %f957;
	mul.f32 	%f1081, %f948, %f958;
	sub.f32 	%f1082, %f1080, %f1081;
	add.f32 	%f2405, %f973, %f1082;
	mul.f32 	%f1083, %f948, %f957;
	fma.rn.f32 	%f1084, %f947, %f958, %f1083;
	add.f32 	%f2406, %f976, %f1084;
	mul.f32 	%f1085, %f947, %f959;
	mul.f32 	%f1086, %f948, %f960;
	sub.f32 	%f1087, %f1085, %f1086;
	add.f32 	%f2407, %f980, %f1087;
	mul.f32 	%f1088, %f948, %f959;
	fma.rn.f32 	%f1089, %f947, %f960, %f1088;
	add.f32 	%f2408, %f983, %f1089;
	mul.f32 	%f1090, %f947, %f961;
	mul.f32 	%f1091, %f948, %f962;
	sub.f32 	%f1092, %f1090, %f1091;
	add.f32 	%f2409, %f987, %f1092;
	mul.f32 	%f1093, %f948, %f961;
	fma.rn.f32 	%f1094, %f947, %f962, %f1093;
	add.f32 	%f2410, %f990, %f1094;
	mul.f32 	%f1095, %f949, %f955;
	mul.f32 	%f1096, %f950, %f956;
	sub.f32 	%f1097, %f1095, %f1096;
	add.f32 	%f2411, %f994, %f1097;
	mul.f32 	%f1098, %f950, %f955;
	fma.rn.f32 	%f1099, %f949, %f956, %f1098;
	add.f32 	%f2412, %f997, %f1099;
	mul.f32 	%f1100, %f949, %f957;
	mul.f32 	%f1101, %f950, %f958;
	sub.f32 	%f1102, %f1100, %f1101;
	add.f32 	%f2413, %f1001, %f1102;
	mul.f32 	%f1103, %f950, %f957;
	fma.rn.f32 	%f1104, %f949, %f958, %f1103;
	add.f32 	%f2414, %f1004, %f1104;
	mul.f32 	%f1105, %f949, %f959;
	mul.f32 	%f1106, %f950, %f960;
	sub.f32 	%f1107, %f1105, %f1106;
	add.f32 	%f2415, %f1008, %f1107;
	mul.f32 	%f1108, %f950, %f959;
	fma.rn.f32 	%f1109, %f949, %f960, %f1108;
	add.f32 	%f2416, %f1011, %f1109;
	mul.f32 	%f1110, %f949, %f961;
	mul.f32 	%f1111, %f950, %f962;
	sub.f32 	%f1112, %f1110, %f1111;
	add.f32 	%f2417, %f1015, %f1112;
	mul.f32 	%f1113, %f950, %f961;
	fma.rn.f32 	%f1114, %f949, %f962, %f1113;
	add.f32 	%f2418, %f1018, %f1114;
	mul.f32 	%f1115, %f951, %f955;
	mul.f32 	%f1116, %f952, %f956;
	sub.f32 	%f1117, %f1115, %f1116;
	add.f32 	%f2419, %f1022, %f1117;
	mul.f32 	%f1118, %f952, %f955;
	fma.rn.f32 	%f1119, %f951, %f956, %f1118;
	add.f32 	%f2420, %f1025, %f1119;
	mul.f32 	%f1120, %f951, %f957;
	mul.f32 	%f1121, %f952, %f958;
	sub.f32 	%f1122, %f1120, %f1121;
	add.f32 	%f2421, %f1029, %f1122;
	mul.f32 	%f1123, %f952, %f957;
	fma.rn.f32 	%f1124, %f951, %f958, %f1123;
	add.f32 	%f2422, %f1032, %f1124;
	mul.f32 	%f1125, %f951, %f959;
	mul.f32 	%f1126, %f952, %f960;
	sub.f32 	%f1127, %f1125, %f1126;
	add.f32 	%f2423, %f1036, %f1127;
	mul.f32 	%f1128, %f952, %f959;
	fma.rn.f32 	%f1129, %f951, %f960, %f1128;
	add.f32 	%f2424, %f1039, %f1129;
	mul.f32 	%f1130, %f951, %f961;
	mul.f32 	%f1131, %f952, %f962;
	sub.f32 	%f1132, %f1130, %f1131;
	add.f32 	%f2425, %f1043, %f1132;
	mul.f32 	%f1133, %f952, %f961;
	fma.rn.f32 	%f1134, %f951, %f962, %f1133;
	add.f32 	%f2426, %f1046, %f1134;
	mul.f32 	%f1135, %f953, %f955;
	mul.f32 	%f1136, %f954, %f956;
	sub.f32 	%f1137, %f1135, %f1136;
	add.f32 	%f2427, %f1050, %f1137;
	mul.f32 	%f1138, %f954, %f955;
	fma.rn.f32 	%f1139, %f953, %f956, %f1138;
	add.f32 	%f2428, %f1053, %f1139;
	mul.f32 	%f1140, %f953, %f957;
	mul.f32 	%f1141, %f954, %f958;
	sub.f32 	%f1142, %f1140, %f1141;
	add.f32 	%f2429, %f1057, %f1142;
	mul.f32 	%f1143, %f954, %f957;
	fma.rn.f32 	%f1144, %f953, %f958, %f1143;
	add.f32 	%f2430, %f1060, %f1144;
	mul.f32 	%f1145, %f953, %f959;
	mul.f32 	%f1146, %f954, %f960;
	sub.f32 	%f1147, %f1145, %f1146;
	add.f32 	%f2431, %f1064, %f1147;
	mul.f32 	%f1148, %f954, %f959;
	fma.rn.f32 	%f1149, %f953, %f960, %f1148;
	add.f32 	%f2432, %f1067, %f1149;
	mul.f32 	%f1150, %f953, %f961;
	mul.f32 	%f1151, %f954, %f962;
	sub.f32 	%f1152, %f1150, %f1151;
	add.f32 	%f2433, %f1071, %f1152;
	mul.f32 	%f1153, %f954, %f961;
	fma.rn.f32 	%f1154, %f953, %f962, %f1153;
	add.f32 	%f2434, %f1074, %f1154;
	not.b32 	%r76, %r126;
	shl.b32 	%r77, %r62, 3;
	mov.u32 	%r78, shared_mem;
	mad.lo.s32 	%r128, %r126, 12288, %r78;
	add.s32 	%r79, %r128, %r77;
	st.shared.v2.f32 	[%r79], {%f173, %f174};
	add.s32 	%r80, %r79, %r77;
	st.shared.v4.f32 	[%r80+4096], {%f175, %f176, %f177, %f178};
	bar.sync 	0;
	add.s32 	%r127, %r128, 4096;
	add.s32 	%r81, %r128, %r67;
	ld.shared.v4.f32 	{%f2442, %f2441, %f2440, %f2439}, [%r81];
	ld.shared.v4.f32 	{%f2438, %f2437, %f2436, %f2435}, [%r81+16];
	add.s32 	%r82, %r127, %r74;
	ld.shared.v4.f32 	{%f2450, %f2449, %f2448, %f2447}, [%r82];
	ld.shared.v4.f32 	{%f2446, %f2445, %f2444, %f2443}, [%r82+16];
	and.b32  	%r126, %r76, 1;
	add.s32 	%r19, %r121, 8;
	shl.b32 	%r83, %r117, 3;
	add.s32 	%r120, %r120, %r83;
	add.s32 	%r84, %r119, -8;
	setp.lt.s32 	%p2, %r121, %r84;
	mov.u32 	%r121, %r19;
	@%p2 bra 	$L__BB0_2;
$L__BB0_3:
	ld.param.u64 	%rd45, [_Z5cgemmiiiP6float2S0_S0_S_S__param_5];
	ld.param.u32 	%r118, [_Z5cgemmiiiP6float2S0_S0_S_S__param_0];
	cvta.to.global.u64 	%rd20, %rd45;
	mov.u32 	%r85, %tid.x;
	shl.b32 	%r86, %r85, 2;
	and.b32  	%r87, %r86, 28;
	and.b32  	%r88, %r85, 32;
	or.b32  	%r89, %r87, %r88;
	shl.b32 	%r90, %r89, 3;
	add.s32 	%r91, %r128, %r90;
	ld.shared.v2.f32 	{%f1155, %f1156}, [%r91+512];
	ld.shared.v2.f32 	{%f1157, %f1158}, [%r91+520];
	ld.shared.v2.f32 	{%f1159, %f1160}, [%r91+528];
	ld.shared.v2.f32 	{%f1161, %f1162}, [%r91+536];
	shr.u32 	%r92, %r85, 1;
	and.b32  	%r93, %r92, 12;
	shr.u32 	%r94, %r85, 2;
	and.b32  	%r95, %r94, 240;
	or.b32  	%r96, %r93, %r95;
	shl.b32 	%r97, %r96, 3;
	add.s32 	%r98, %r127, %r97;
	ld.shared.v2.f32 	{%f1163, %f1164}, [%r98+1024];
	ld.shared.v2.f32 	{%f1165, %f1166}, [%r98+1032];
	ld.shared.v2.f32 	{%f1167, %f1168}, [%r98+1040];
	ld.shared.v2.f32 	{%f1169, %f1170}, [%r98+1048];
	mul.f32 	%f1171, %f2442, %f2450;
	mul.f32 	%f1172, %f2441, %f2449;
	sub.f32 	%f1173, %f1171, %f1172;
	add.f32 	%f1174, %f2403, %f1173;
	mul.f32 	%f1175, %f2441, %f2450;
	fma.rn.f32 	%f1176, %f2442, %f2449, %f1175;
	add.f32 	%f1177, %f2404, %f1176;
	mul.f32 	%f1178, %f2442, %f2448;
	mul.f32 	%f1179, %f2441, %f2447;
	sub.f32 	%f1180, %f1178, %f1179;
	add.f32 	%f1181, %f2405, %f1180;
	mul.f32 	%f1182, %f2441, %f2448;
	fma.rn.f32 	%f1183, %f2442, %f2447, %f1182;
	add.f32 	%f1184, %f2406, %f1183;
	mul.f32 	%f1185, %f2442, %f2446;
	mul.f32 	%f1186, %f2441, %f2445;
	sub.f32 	%f1187, %f1185, %f1186;
	add.f32 	%f1188, %f2407, %f1187;
	mul.f32 	%f1189, %f2441, %f2446;
	fma.rn.f32 	%f1190, %f2442, %f2445, %f1189;
	add.f32 	%f1191, %f2408, %f1190;
	mul.f32 	%f1192, %f2442, %f2444;
	mul.f32 	%f1193, %f2441, %f2443;
	sub.f32 	%f1194, %f1192, %f1193;
	add.f32 	%f1195, %f2409, %f1194;
	mul.f32 	%f1196, %f2441, %f2444;
	fma.rn.f32 	%f1197, %f2442, %f2443, %f1196;
	add.f32 	%f1198, %f2410, %f1197;
	mul.f32 	%f1199, %f2440, %f2450;
	mul.f32 	%f1200, %f2439, %f2449;
	sub.f32 	%f1201, %f1199, %f1200;
	add.f32 	%f1202, %f2411, %f1201;
	mul.f32 	%f1203, %f2439, %f2450;
	fma.rn.f32 	%f1204, %f2440, %f2449, %f1203;
	add.f32 	%f1205, %f2412, %f1204;
	mul.f32 	%f1206, %f2440, %f2448;
	mul.f32 	%f1207, %f2439, %f2447;
	sub.f32 	%f1208, %f1206, %f1207;
	add.f32 	%f1209, %f2413, %f1208;
	mul.f32 	%f1210, %f2439, %f2448;
	fma.rn.f32 	%f1211, %f2440, %f2447, %f1210;
	add.f32 	%f1212, %f2414, %f1211;
	mul.f32 	%f1213, %f2440, %f2446;
	mul.f32 	%f1214, %f2439, %f2445;
	sub.f32 	%f1215, %f1213, %f1214;
	add.f32 	%f1216, %f2415, %f1215;
	mul.f32 	%f1217, %f2439, %f2446;
	fma.rn.f32 	%f1218, %f2440, %f2445, %f1217;
	add.f32 	%f1219, %f2416, %f1218;
	mul.f32 	%f1220, %f2440, %f2444;
	mul.f32 	%f1221, %f2439, %f2443;
	sub.f32 	%f1222, %f1220, %f1221;
	add.f32 	%f1223, %f2417, %f1222;
	mul.f32 	%f1224, %f2439, %f2444;
	fma.rn.f32 	%f1225, %f2440, %f2443, %f1224;
	add.f32 	%f1226, %f2418, %f1225;
	mul.f32 	%f1227, %f2438, %f2450;
	mul.f32 	%f1228, %f2437, %f2449;
	sub.f32 	%f1229, %f1227, %f1228;
	add.f32 	%f1230, %f2419, %f1229;
	mul.f32 	%f1231, %f2437, %f2450;
	fma.rn.f32 	%f1232, %f2438, %f2449, %f1231;
	add.f32 	%f1233, %f2420, %f1232;
	mul.f32 	%f1234, %f2438, %f2448;
	mul.f32 	%f1235, %f2437, %f2447;
	sub.f32 	%f1236, %f1234, %f1235;
	add.f32 	%f1237, %f2421, %f1236;
	mul.f32 	%f1238, %f2437, %f2448;
	fma.rn.f32 	%f1239, %f2438, %f2447, %f1238;
	add.f32 	%f1240, %f2422, %f1239;
	mul.f32 	%f1241, %f2438, %f2446;
	mul.f32 	%f1242, %f2437, %f2445;
	sub.f32 	%f1243, %f1241, %f1242;
	add.f32 	%f1244, %f2423, %f1243;
	mul.f32 	%f1245, %f2437, %f2446;
	fma.rn.f32 	%f1246, %f2438, %f2445, %f1245;
	add.f32 	%f1247, %f2424, %f1246;
	mul.f32 	%f1248, %f2438, %f2444;
	mul.f32 	%f1249, %f2437, %f2443;
	sub.f32 	%f1250, %f1248, %f1249;
	add.f32 	%f1251, %f2425, %f1250;
	mul.f32 	%f1252, %f2437, %f2444;
	fma.rn.f32 	%f1253, %f2438, %f2443, %f1252;
	add.f32 	%f1254, %f2426, %f1253;
	mul.f32 	%f1255, %f2436, %f2450;
	mul.f32 	%f1256, %f2435, %f2449;
	sub.f32 	%f1257, %f1255, %f1256;
	add.f32 	%f1258, %f2427, %f1257;
	mul.f32 	%f1259, %f2435, %f2450;
	fma.rn.f32 	%f1260, %f2436, %f2449, %f1259;
	add.f32 	%f1261, %f2428, %f1260;
	mul.f32 	%f1262, %f2436, %f2448;
	mul.f32 	%f1263, %f2435, %f2447;
	sub.f32 	%f1264, %f1262, %f1263;
	add.f32 	%f1265, %f2429, %f1264;
	mul.f32 	%f1266, %f2435, %f2448;
	fma.rn.f32 	%f1267, %f2436, %f2447, %f1266;
	add.f32 	%f1268, %f2430, %f1267;
	mul.f32 	%f1269, %f2436, %f2446;
	mul.f32 	%f1270, %f2435, %f2445;
	sub.f32 	%f1271, %f1269, %f1270;
	add.f32 	%f1272, %f2431, %f1271;
	mul.f32 	%f1273, %f2435, %f2446;
	fma.rn.f32 	%f1274, %f2436, %f2445, %f1273;
	add.f32 	%f1275, %f2432, %f1274;
	mul.f32 	%f1276, %f2436, %f2444;
	mul.f32 	%f1277, %f2435, %f2443;
	sub.f32 	%f1278, %f1276, %f1277;
	add.f32 	%f1279, %f2433, %f1278;
	mul.f32 	%f1280, %f2435, %f2444;
	fma.rn.f32 	%f1281, %f2436, %f2443, %f1280;
	add.f32 	%f1282, %f2434, %f1281;
	ld.shared.v2.f32 	{%f1283, %f1284}, [%r91+1024];
	ld.shared.v2.f32 	{%f1285, %f1286}, [%r91+1032];
	ld.shared.v2.f32 	{%f1287, %f1288}, [%r91+1040];
	ld.shared.v2.f32 	{%f1289, %f1290}, [%r91+1048];
	ld.shared.v2.f32 	{%f1291, %f1292}, [%r98+2048];
	ld.shared.v2.f32 	{%f1293, %f1294}, [%r98+2056];
	ld.shared.v2.f32 	{%f1295, %f1296}, [%r98+2064];
	ld.shared.v2.f32 	{%f1297, %f1298}, [%r98+2072];
	mul.f32 	%f1299, %f1155, %f1163;
	mul.f32 	%f1300, %f1156, %f1164;
	sub.f32 	%f1301, %f1299, %f1300;
	add.f32 	%f1302, %f1174, %f1301;
	mul.f32 	%f1303, %f1156, %f1163;
	fma.rn.f32 	%f1304, %f1155, %f1164, %f1303;
	add.f32 	%f1305, %f1177, %f1304;
	mul.f32 	%f1306, %f1155, %f1165;
	mul.f32 	%f1307, %f1156, %f1166;
	sub.f32 	%f1308, %f1306, %f1307;
	add.f32 	%f1309, %f1181, %f1308;
	mul.f32 	%f1310, %f1156, %f1165;
	fma.rn.f32 	%f1311, %f1155, %f1166, %f1310;
	add.f32 	%f1312, %f1184, %f1311;
	mul.f32 	%f1313, %f1155, %f1167;
	mul.f32 	%f1314, %f1156, %f1168;
	sub.f32 	%f1315, %f1313, %f1314;
	add.f32 	%f1316, %f1188, %f1315;
	mul.f32 	%f1317, %f1156, %f1167;
	fma.rn.f32 	%f1318, %f1155, %f1168, %f1317;
	add.f32 	%f1319, %f1191, %f1318;
	mul.f32 	%f1320, %f1155, %f1169;
	mul.f32 	%f1321, %f1156, %f1170;
	sub.f32 	%f1322, %f1320, %f1321;
	add.f32 	%f1323, %f1195, %f1322;
	mul.f32 	%f1324, %f1156, %f1169;
	fma.rn.f32 	%f1325, %f1155, %f1170, %f1324;
	add.f32 	%f1326, %f1198, %f1325;
	mul.f32 	%f1327, %f1157, %f1163;
	mul.f32 	%f1328, %f1158, %f1164;
	sub.f32 	%f1329, %f1327, %f1328;
	add.f32 	%f1330, %f1202, %f1329;
	mul.f32 	%f1331, %f1158, %f1163;
	fma.rn.f32 	%f1332, %f1157, %f1164, %f1331;
	add.f32 	%f1333, %f1205, %f1332;
	mul.f32 	%f1334, %f1157, %f1165;
	mul.f32 	%f1335, %f1158, %f1166;
	sub.f32 	%f1336, %f1334, %f1335;
	add.f32 	%f1337, %f1209, %f1336;
	mul.f32 	%f1338, %f1158, %f1165;
	fma.rn.f32 	%f1339, %f1157, %f1166, %f1338;
	add.f32 	%f1340, %f1212, %f1339;
	mul.f32 	%f1341, %f1157, %f1167;
	mul.f32 	%f1342, %f1158, %f1168;
	sub.f32 	%f1343, %f1341, %f1342;
	add.f32 	%f1344, %f1216, %f1343;
	mul.f32 	%f1345, %f1158, %f1167;
	fma.rn.f32 	%f1346, %f1157, %f1168, %f1345;
	add.f32 	%f1347, %f1219, %f1346;
	mul.f32 	%f1348, %f1157, %f1169;
	mul.f32 	%f1349, %f1158, %f1170;
	sub.f32 	%f1350, %f1348, %f1349;
	add.f32 	%f1351, %f1223, %f1350;
	mul.f32 	%f1352, %f1158, %f1169;
	fma.rn.f32 	%f1353, %f1157, %f1170, %f1352;
	add.f32 	%f1354, %f1226, %f1353;
	mul.f32 	%f1355, %f1159, %f1163;
	mul.f32 	%f1356, %f1160, %f1164;
	sub.f32 	%f1357, %f1355, %f1356;
	add.f32 	%f1358, %f1230, %f1357;
	mul.f32 	%f1359, %f1160, %f1163;
	fma.rn.f32 	%f1360, %f1159, %f1164, %f1359;
	add.f32 	%f1361, %f1233, %f1360;
	mul.f32 	%f1362, %f1159, %f1165;
	mul.f32 	%f1363, %f1160, %f1166;
	sub.f32 	%f1364, %f1362, %f1363;
	add.f32 	%f1365, %f1237, %f1364;
	mul.f32 	%f1366, %f1160, %f1165;
	fma.rn.f32 	%f1367, %f1159, %f1166, %f1366;
	add.f32 	%f1368, %f1240, %f1367;
	mul.f32 	%f1369, %f1159, %f1167;
	mul.f32 	%f1370, %f1160, %f1168;
	sub.f32 	%f1371, %f1369, %f1370;
	add.f32 	%f1372, %f1244, %f1371;
	mul.f32 	%f1373, %f1160, %f1167;
	fma.rn.f32 	%f1374, %f1159, %f1168, %f1373;
	add.f32 	%f1375, %f1247, %f1374;
	mul.f32 	%f1376, %f1159, %f1169;
	mul.f32 	%f1377, %f1160, %f1170;
	sub.f32 	%f1378, %f1376, %f1377;
	add.f32 	%f1379, %f1251, %f1378;
	mul.f32 	%f1380, %f1160, %f1169;
	fma.rn.f32 	%f1381, %f1159, %f1170, %f1380;
	add.f32 	%f1382, %f1254, %f1381;
	mul.f32 	%f1383, %f1161, %f1163;
	mul.f32 	%f1384, %f1162, %f1164;
	sub.f32 	%f1385, %f1383, %f1384;
	add.f32 	%f1386, %f1258, %f1385;
	mul.f32 	%f1387, %f1162, %f1163;
	fma.rn.f32 	%f1388, %f1161, %f1164, %f1387;
	add.f32 	%f1389, %f1261, %f1388;
	mul.f32 	%f1390, %f1161, %f1165;
	mul.f32 	%f1391, %f1162, %f1166;
	sub.f32 	%f1392, %f1390, %f1391;
	add.f32 	%f1393, %f1265, %f1392;
	mul.f32 	%f1394, %f1162, %f1165;
	fma.rn.f32 	%f1395, %f1161, %f1166, %f1394;
	add.f32 	%f1396, %f1268, %f1395;
	mul.f32 	%f1397, %f1161, %f1167;
	mul.f32 	%f1398, %f1162, %f1168;
	sub.f32 	%f1399, %f1397, %f1398;
	add.f32 	%f1400, %f1272, %f1399;
	mul.f32 	%f1401, %f1162, %f1167;
	fma.rn.f32 	%f1402, %f1161, %f1168, %f1401;
	add.f32 	%f1403, %f1275, %f1402;
	mul.f32 	%f1404, %f1161, %f1169;
	mul.f32 	%f1405, %f1162, %f1170;
	sub.f32 	%f1406, %f1404, %f1405;
	add.f32 	%f1407, %f1279, %f1406;
	mul.f32 	%f1408, %f1162, %f1169;
	fma.rn.f32 	%f1409, %f1161, %f1170, %f1408;
	add.f32 	%f1410, %f1282, %f1409;
	ld.shared.v2.f32 	{%f1411, %f1412}, [%r91+1536];
	ld.shared.v2.f32 	{%f1413, %f1414}, [%r91+1544];
	ld.shared.v2.f32 	{%f1415, %f1416}, [%r91+1552];
	ld.shared.v2.f32 	{%f1417, %f1418}, [%r91+1560];
	ld.shared.v2.f32 	{%f1419, %f1420}, [%r98+3072];
	ld.shared.v2.f32 	{%f1421, %f1422}, [%r98+3080];
	ld.shared.v2.f32 	{%f1423, %f1424}, [%r98+3088];
	ld.shared.v2.f32 	{%f1425, %f1426}, [%r98+3096];
	mul.f32 	%f1427, %f1283, %f1291;
	mul.f32 	%f1428, %f1284, %f1292;
	sub.f32 	%f1429, %f1427, %f1428;
	add.f32 	%f1430, %f1302, %f1429;
	mul.f32 	%f1431, %f1284, %f1291;
	fma.rn.f32 	%f1432, %f1283, %f1292, %f1431;
	add.f32 	%f1433, %f1305, %f1432;
	mul.f32 	%f1434, %f1283, %f1293;
	mul.f32 	%f1435, %f1284, %f1294;
	sub.f32 	%f1436, %f1434, %f1435;
	add.f32 	%f1437, %f1309, %f1436;
	mul.f32 	%f1438, %f1284, %f1293;
	fma.rn.f32 	%f1439, %f1283, %f1294, %f1438;
	add.f32 	%f1440, %f1312, %f1439;
	mul.f32 	%f1441, %f1283, %f1295;
	mul.f32 	%f1442, %f1284, %f1296;
	sub.f32 	%f1443, %f1441, %f1442;
	add.f32 	%f1444, %f1316, %f1443;
	mul.f32 	%f1445, %f1284, %f1295;
	fma.rn.f32 	%f1446, %f1283, %f1296, %f1445;
	add.f32 	%f1447, %f1319, %f1446;
	mul.f32 	%f1448, %f1283, %f1297;
	mul.f32 	%f1449, %f1284, %f1298;
	sub.f32 	%f1450, %f1448, %f1449;
	add.f32 	%f1451, %f1323, %f1450;
	mul.f32 	%f1452, %f1284, %f1297;
	fma.rn.f32 	%f1453, %f1283, %f1298, %f1452;
	add.f32 	%f1454, %f1326, %f1453;
	mul.f32 	%f1455, %f1285, %f1291;
	mul.f32 	%f1456, %f1286, %f1292;
	sub.f32 	%f1457, %f1455, %f1456;
	add.f32 	%f1458, %f1330, %f1457;
	mul.f32 	%f1459, %f1286, %f1291;
	fma.rn.f32 	%f1460, %f1285, %f1292, %f1459;
	add.f32 	%f1461, %f1333, %f1460;
	mul.f32 	%f1462, %f1285, %f1293;
	mul.f32 	%f1463, %f1286, %f1294;
	sub.f32 	%f1464, %f1462, %f1463;
	add.f32 	%f1465, %f1337, %f1464;
	mul.f32 	%f1466, %f1286, %f1293;
	fma.rn.f32 	%f1467, %f1285, %f1294, %f1466;
	add.f32 	%f1468, %f1340, %f1467;
	mul.f32 	%f1469, %f1285, %f1295;
	mul.f32 	%f1470, %f1286, %f1296;
	sub.f32 	%f1471, %f1469, %f1470;
	add.f32 	%f1472, %f1344, %f1471;
	mul.f32 	%f1473, %f1286, %f1295;
	fma.rn.f32 	%f1474, %f1285, %f1296, %f1473;
	add.f32 	%f1475, %f1347, %f1474;
	mul.f32 	%f1476, %f1285, %f1297;
	mul.f32 	%f1477, %f1286, %f1298;
	sub.f32 	%f1478, %f1476, %f1477;
	add.f32 	%f1479, %f1351, %f1478;
	mul.f32 	%f1480, %f1286, %f1297;
	fma.rn.f32 	%f1481, %f1285, %f1298, %f1480;
	add.f32 	%f1482, %f1354, %f1481;
	mul.f32 	%f1483, %f1287, %f1291;
	mul.f32 	%f1484, %f1288, %f1292;
	sub.f32 	%f1485, %f1483, %f1484;
	add.f32 	%f1486, %f1358, %f1485;
	mul.f32 	%f1487, %f1288, %f1291;
	fma.rn.f32 	%f1488, %f1287, %f1292, %f1487;
	add.f32 	%f1489, %f1361, %f1488;
	mul.f32 	%f1490, %f1287, %f1293;
	mul.f32 	%f1491, %f1288, %f1294;
	sub.f32 	%f1492, %f1490, %f1491;
	add.f32 	%f1493, %f1365, %f1492;
	mul.f32 	%f1494, %f1288, %f1293;
	fma.rn.f32 	%f1495, %f1287, %f1294, %f1494;
	add.f32 	%f1496, %f1368, %f1495;
	mul.f32 	%f1497, %f1287, %f1295;
	mul.f32 	%f1498, %f1288, %f1296;
	sub.f32 	%f1499, %f1497, %f1498;
	add.f32 	%f1500, %f1372, %f1499;
	mul.f32 	%f1501, %f1288, %f1295;
	fma.rn.f32 	%f1502, %f1287, %f1296, %f1501;
	add.f32 	%f1503, %f1375, %f1502;
	mul.f32 	%f1504, %f1287, %f1297;
	mul.f32 	%f1505, %f1288, %f1298;
	sub.f32 	%f1506, %f1504, %f1505;
	add.f32 	%f1507, %f1379, %f1506;
	mul.f32 	%f1508, %f1288, %f1297;
	fma.rn.f32 	%f1509, %f1287, %f1298, %f1508;
	add.f32 	%f1510, %f1382, %f1509;
	mul.f32 	%f1511, %f1289, %f1291;
	mul.f32 	%f1512, %f1290, %f1292;
	sub.f32 	%f1513, %f1511, %f1512;
	add.f32 	%f1514, %f1386, %f1513;
	mul.f32 	%f1515, %f1290, %f1291;
	fma.rn.f32 	%f1516, %f1289, %f1292, %f1515;
	add.f32 	%f1517, %f1389, %f1516;
	mul.f32 	%f1518, %f1289, %f1293;
	mul.f32 	%f1519, %f1290, %f1294;
	sub.f32 	%f1520, %f1518, %f1519;
	add.f32 	%f1521, %f1393, %f1520;
	mul.f32 	%f1522, %f1290, %f1293;
	fma.rn.f32 	%f1523, %f1289, %f1294, %f1522;
	add.f32 	%f1524, %f1396, %f1523;
	mul.f32 	%f1525, %f1289, %f1295;
	mul.f32 	%f1526, %f1290, %f1296;
	sub.f32 	%f1527, %f1525, %f1526;
	add.f32 	%f1528, %f1400, %f1527;
	mul.f32 	%f1529, %f1290, %f1295;
	fma.rn.f32 	%f1530, %f1289, %f1296, %f1529;
	add.f32 	%f1531, %f1403, %f1530;
	mul.f32 	%f1532, %f1289, %f1297;
	mul.f32 	%f1533, %f1290, %f1298;
	sub.f32 	%f1534, %f1532, %f1533;
	add.f32 	%f1535, %f1407, %f1534;
	mul.f32 	%f1536, %f1290, %f1297;
	fma.rn.f32 	%f1537, %f1289, %f1298, %f1536;
	add.f32 	%f1538, %f1410, %f1537;
	ld.shared.v2.f32 	{%f1539, %f1540}, [%r91+2048];
	ld.shared.v2.f32 	{%f1541, %f1542}, [%r91+2056];
	ld.shared.v2.f32 	{%f1543, %f1544}, [%r91+2064];
	ld.shared.v2.f32 	{%f1545, %f1546}, [%r91+2072];
	ld.shared.v2.f32 	{%f1547, %f1548}, [%r98+4096];
	ld.shared.v2.f32 	{%f1549, %f1550}, [%r98+4104];
	ld.shared.v2.f32 	{%f1551, %f1552}, [%r98+4112];
	ld.shared.v2.f32 	{%f1553, %f1554}, [%r98+4120];
	mul.f32 	%f1555, %f1411, %f1419;
	mul.f32 	%f1556, %f1412, %f1420;
	sub.f32 	%f1557, %f1555, %f1556;
	add.f32 	%f1558, %f1430, %f1557;
	mul.f32 	%f1559, %f1412, %f1419;
	fma.rn.f32 	%f1560, %f1411, %f1420, %f1559;
	add.f32 	%f1561, %f1433, %f1560;
	mul.f32 	%f1562, %f1411, %f1421;
	mul.f32 	%f1563, %f1412, %f1422;
	sub.f32 	%f1564, %f1562, %f1563;
	add.f32 	%f1565, %f1437, %f1564;
	mul.f32 	%f1566, %f1412, %f1421;
	fma.rn.f32 	%f1567, %f1411, %f1422, %f1566;
	add.f32 	%f1568, %f1440, %f1567;
	mul.f32 	%f1569, %f1411, %f1423;
	mul.f32 	%f1570, %f1412, %f1424;
	sub.f32 	%f1571, %f1569, %f1570;
	add.f32 	%f1572, %f1444, %f1571;
	mul.f32 	%f1573, %f1412, %f1423;
	fma.rn.f32 	%f1574, %f1411, %f1424, %f1573;
	add.f32 	%f1575, %f1447, %f1574;
	mul.f32 	%f1576, %f1411, %f1425;
	mul.f32 	%f1577, %f1412, %f1426;
	sub.f32 	%f1578, %f1576, %f1577;
	add.f32 	%f1579, %f1451, %f1578;
	mul.f32 	%f1580, %f1412, %f1425;
	fma.rn.f32 	%f1581, %f1411, %f1426, %f1580;
	add.f32 	%f1582, %f1454, %f1581;
	mul.f32 	%f1583, %f1413, %f1419;
	mul.f32 	%f1584, %f1414, %f1420;
	sub.f32 	%f1585, %f1583, %f1584;
	add.f32 	%f1586, %f1458, %f1585;
	mul.f32 	%f1587, %f1414, %f1419;
	fma.rn.f32 	%f1588, %f1413, %f1420, %f1587;
	add.f32 	%f1589, %f1461, %f1588;
	mul.f32 	%f1590, %f1413, %f1421;
	mul.f32 	%f1591, %f1414, %f1422;
	sub.f32 	%f1592, %f1590, %f1591;
	add.f32 	%f1593, %f1465, %f1592;
	mul.f32 	%f1594, %f1414, %f1421;
	fma.rn.f32 	%f1595, %f1413, %f1422, %f1594;
	add.f32 	%f1596, %f1468, %f1595;
	mul.f32 	%f1597, %f1413, %f1423;
	mul.f32 	%f1598, %f1414, %f1424;
	sub.f32 	%f1599, %f1597, %f1598;
	add.f32 	%f1600, %f1472, %f1599;
	mul.f32 	%f1601, %f1414, %f1423;
	fma.rn.f32 	%f1602, %f1413, %f1424, %f1601;
	add.f32 	%f1603, %f1475, %f1602;
	mul.f32 	%f1604, %f1413, %f1425;
	mul.f32 	%f1605, %f1414, %f1426;
	sub.f32 	%f1606, %f1604, %f1605;
	add.f32 	%f1607, %f1479, %f1606;
	mul.f32 	%f1608, %f1414, %f1425;
	fma.rn.f32 	%f1609, %f1413, %f1426, %f1608;
	add.f32 	%f1610, %f1482, %f1609;
	mul.f32 	%f1611, %f1415, %f1419;
	mul.f32 	%f1612, %f1416, %f1420;
	sub.f32 	%f1613, %f1611, %f1612;
	add.f32 	%f1614, %f1486, %f1613;
	mul.f32 	%f1615, %f1416, %f1419;
	fma.rn.f32 	%f1616, %f1415, %f1420, %f1615;
	add.f32 	%f1617, %f1489, %f1616;
	mul.f32 	%f1618, %f1415, %f1421;
	mul.f32 	%f1619, %f1416, %f1422;
	sub.f32 	%f1620, %f1618, %f1619;
	add.f32 	%f1621, %f1493, %f1620;
	mul.f32 	%f1622, %f1416, %f1421;
	fma.rn.f32 	%f1623, %f1415, %f1422, %f1622;
	add.f32 	%f1624, %f1496, %f1623;
	mul.f32 	%f1625, %f1415, %f1423;
	mul.f32 	%f1626, %f1416, %f1424;
	sub.f32 	%f1627, %f1625, %f1626;
	add.f32 	%f1628, %f1500, %f1627;
	mul.f32 	%f1629, %f1416, %f1423;
	fma.rn.f32 	%f1630, %f1415, %f1424, %f1629;
	add.f32 	%f1631, %f1503, %f1630;
	mul.f32 	%f1632, %f1415, %f1425;
	mul.f32 	%f1633, %f1416, %f1426;
	sub.f32 	%f1634, %f1632, %f1633;
	add.f32 	%f1635, %f1507, %f1634;
	mul.f32 	%f1636, %f1416, %f1425;
	fma.rn.f32 	%f1637, %f1415, %f1426, %f1636;
	add.f32 	%f1638, %f1510, %f1637;
	mul.f32 	%f1639, %f1417, %f1419;
	mul.f32 	%f1640, %f1418, %f1420;
	sub.f32 	%f1641, %f1639, %f1640;
	add.f32 	%f1642, %f1514, %f1641;
	mul.f32 	%f1643, %f1418, %f1419;
	fma.rn.f32 	%f1644, %f1417, %f1420, %f1643;
	add.f32 	%f1645, %f1517, %f1644;
	mul.f32 	%f1646, %f1417, %f1421;
	mul.f32 	%f1647, %f1418, %f1422;
	sub.f32 	%f1648, %f1646, %f1647;
	add.f32 	%f1649, %f1521, %f1648;
	mul.f32 	%f1650, %f1418, %f1421;
	fma.rn.f32 	%f1651, %f1417, %f1422, %f1650;
	add.f32 	%f1652, %f1524, %f1651;
	mul.f32 	%f1653, %f1417, %f1423;
	mul.f32 	%f1654, %f1418, %f1424;
	sub.f32 	%f1655, %f1653, %f1654;
	add.f32 	%f1656, %f1528, %f1655;
	mul.f32 	%f1657, %f1418, %f1423;
	fma.rn.f32 	%f1658, %f1417, %f1424, %f1657;
	add.f32 	%f1659, %f1531, %f1658;
	mul.f32 	%f1660, %f1417, %f1425;
	mul.f32 	%f1661, %f1418, %f1426;
	sub.f32 	%f1662, %f1660, %f1661;
	add.f32 	%f1663, %f1535, %f1662;
	mul.f32 	%f1664, %f1418, %f1425;
	fma.rn.f32 	%f1665, %f1417, %f1426, %f1664;
	add.f32 	%f1666, %f1538, %f1665;
	ld.shared.v2.f32 	{%f1667, %f1668}, [%r91+2560];
	ld.shared.v2.f32 	{%f1669, %f1670}, [%r91+2568];
	ld.shared.v2.f32 	{%f1671, %f1672}, [%r91+2576];
	ld.shared.v2.f32 	{%f1673, %f1674}, [%r91+2584];
	ld.shared.v2.f32 	{%f1675, %f1676}, [%r98+5120];
	ld.shared.v2.f32 	{%f1677, %f1678}, [%r98+5128];
	ld.shared.v2.f32 	{%f1679, %f1680}, [%r98+5136];
	ld.shared.v2.f32 	{%f1681, %f1682}, [%r98+5144];
	mul.f32 	%f1683, %f1539, %f1547;
	mul.f32 	%f1684, %f1540, %f1548;
	sub.f32 	%f1685, %f1683, %f1684;
	add.f32 	%f1686, %f1558, %f1685;
	mul.f32 	%f1687, %f1540, %f1547;
	fma.rn.f32 	%f1688, %f1539, %f1548, %f1687;
	add.f32 	%f1689, %f1561, %f1688;
	mul.f32 	%f1690, %f1539, %f1549;
	mul.f32 	%f1691, %f1540, %f1550;
	sub.f32 	%f1692, %f1690, %f1691;
	add.f32 	%f1693, %f1565, %f1692;
	mul.f32 	%f1694, %f1540, %f1549;
	fma.rn.f32 	%f1695, %f1539, %f1550, %f1694;
	add.f32 	%f1696, %f1568, %f1695;
	mul.f32 	%f1697, %f1539, %f1551;
	mul.f32 	%f1698, %f1540, %f1552;
	sub.f32 	%f1699, %f1697, %f1698;
	add.f32 	%f1700, %f1572, %f1699;
	mul.f32 	%f1701, %f1540, %f1551;
	fma.rn.f32 	%f1702, %f1539, %f1552, %f1701;
	add.f32 	%f1703, %f1575, %f1702;
	mul.f32 	%f1704, %f1539, %f1553;
	mul.f32 	%f1705, %f1540, %f1554;
	sub.f32 	%f1706, %f1704, %f1705;
	add.f32 	%f1707, %f1579, %f1706;
	mul.f32 	%f1708, %f1540, %f1553;
	fma.rn.f32 	%f1709, %f1539, %f1554, %f1708;
	add.f32 	%f1710, %f1582, %f1709;
	mul.f32 	%f1711, %f1541, %f1547;
	mul.f32 	%f1712, %f1542, %f1548;
	sub.f32 	%f1713, %f1711, %f1712;
	add.f32 	%f1714, %f1586, %f1713;
	mul.f32 	%f1715, %f1542, %f1547;
	fma.rn.f32 	%f1716, %f1541, %f1548, %f1715;
	add.f32 	%f1717, %f1589, %f1716;
	mul.f32 	%f1718, %f1541, %f1549;
	mul.f32 	%f1719, %f1542, %f1550;
	sub.f32 	%f1720, %f1718, %f1719;
	add.f32 	%f1721, %f1593, %f1720;
	mul.f32 	%f1722, %f1542, %f1549;
	fma.rn.f32 	%f1723, %f1541, %f1550, %f1722;
	add.f32 	%f1724, %f1596, %f1723;
	mul.f32 	%f1725, %f1541, %f1551;
	mul.f32 	%f1726, %f1542, %f1552;
	sub.f32 	%f1727, %f1725, %f1726;
	add.f32 	%f1728, %f1600, %f1727;
	mul.f32 	%f1729, %f1542, %f1551;
	fma.rn.f32 	%f1730, %f1541, %f1552, %f1729;
	add.f32 	%f1731, %f1603, %f1730;
	mul.f32 	%f1732, %f1541, %f1553;
	mul.f32 	%f1733, %f1542, %f1554;
	sub.f32 	%f1734, %f1732, %f1733;
	add.f32 	%f1735, %f1607, %f1734;
	mul.f32 	%f1736, %f1542, %f1553;
	fma.rn.f32 	%f1737, %f1541, %f1554, %f1736;
	add.f32 	%f1738, %f1610, %f1737;
	mul.f32 	%f1739, %f1543, %f1547;
	mul.f32 	%f1740, %f1544, %f1548;
	sub.f32 	%f1741, %f1739, %f1740;
	add.f32 	%f1742, %f1614, %f1741;
	mul.f32 	%f1743, %f1544, %f1547;
	fma.rn.f32 	%f1744, %f1543, %f1548, %f1743;
	add.f32 	%f1745, %f1617, %f1744;
	mul.f32 	%f1746, %f1543, %f1549;
	mul.f32 	%f1747, %f1544, %f1550;
	sub.f32 	%f1748, %f1746, %f1747;
	add.f32 	%f1749, %f1621, %f1748;
	mul.f32 	%f1750, %f1544, %f1549;
	fma.rn.f32 	%f1751, %f1543, %f1550, %f1750;
	add.f32 	%f1752, %f1624, %f1751;
	mul.f32 	%f1753, %f1543, %f1551;
	mul.f32 	%f1754, %f1544, %f1552;
	sub.f32 	%f1755, %f1753, %f1754;
	add.f32 	%f1756, %f1628, %f1755;
	mul.f32 	%f1757, %f1544, %f1551;
	fma.rn.f32 	%f1758, %f1543, %f1552, %f1757;
	add.f32 	%f1759, %f1631, %f1758;
	mul.f32 	%f1760, %f1543, %f1553;
	mul.f32 	%f1761, %f1544, %f1554;
	sub.f32 	%f1762, %f1760, %f1761;
	add.f32 	%f1763, %f1635, %f1762;
	mul.f32 	%f1764, %f1544, %f1553;
	fma.rn.f32 	%f1765, %f1543, %f1554, %f1764;
	add.f32 	%f1766, %f1638, %f1765;
	mul.f32 	%f1767, %f1545, %f1547;
	mul.f32 	%f1768, %f1546, %f1548;
	sub.f32 	%f1769, %f1767, %f1768;
	add.f32 	%f1770, %f1642, %f1769;
	mul.f32 	%f1771, %f1546, %f1547;
	fma.rn.f32 	%f1772, %f1545, %f1548, %f1771;
	add.f32 	%f1773, %f1645, %f1772;
	mul.f32 	%f1774, %f1545, %f1549;
	mul.f32 	%f1775, %f1546, %f1550;
	sub.f32 	%f1776, %f1774, %f1775;
	add.f32 	%f1777, %f1649, %f1776;
	mul.f32 	%f1778, %f1546, %f1549;
	fma.rn.f32 	%f1779, %f1545, %f1550, %f1778;
	add.f32 	%f1780, %f1652, %f1779;
	mul.f32 	%f1781, %f1545, %f1551;
	mul.f32 	%f1782, %f1546, %f1552;
	sub.f32 	%f1783, %f1781, %f1782;
	add.f32 	%f1784, %f1656, %f1783;
	mul.f32 	%f1785, %f1546, %f1551;
	fma.rn.f32 	%f1786, %f1545, %f1552, %f1785;
	add.f32 	%f1787, %f1659, %f1786;
	mul.f32 	%f1788, %f1545, %f1553;
	mul.f32 	%f1789, %f1546, %f1554;
	sub.f32 	%f1790, %f1788, %f1789;
	add.f32 	%f1791, %f1663, %f1790;
	mul.f32 	%f1792, %f1546, %f1553;
	fma.rn.f32 	%f1793, %f1545, %f1554, %f1792;
	add.f32 	%f1794, %f1666, %f1793;
	ld.shared.v2.f32 	{%f1795, %f1796}, [%r91+3072];
	ld.shared.v2.f32 	{%f1797, %f1798}, [%r91+3080];
	ld.shared.v2.f32 	{%f1799, %f1800}, [%r91+3088];
	ld.shared.v2.f32 	{%f1801, %f1802}, [%r91+3096];
	ld.shared.v2.f32 	{%f1803, %f1804}, [%r98+6144];
	ld.shared.v2.f32 	{%f1805, %f1806}, [%r98+6152];
	ld.shared.v2.f32 	{%f1807, %f1808}, [%r98+6160];
	ld.shared.v2.f32 	{%f1809, %f1810}, [%r98+6168];
	mul.f32 	%f1811, %f1667, %f1675;
	mul.f32 	%f1812, %f1668, %f1676;
	sub.f32 	%f1813, %f1811, %f1812;
	add.f32 	%f1814, %f1686, %f1813;
	mul.f32 	%f1815, %f1668, %f1675;
	fma.rn.f32 	%f1816, %f1667, %f1676, %f1815;
	add.f32 	%f1817, %f1689, %f1816;
	mul.f32 	%f1818, %f1667, %f1677;
	mul.f32 	%f1819, %f1668, %f1678;
	sub.f32 	%f1820, %f1818, %f1819;
	add.f32 	%f1821, %f1693, %f1820;
	mul.f32 	%f1822, %f1668, %f1677;
	fma.rn.f32 	%f1823, %f1667, %f1678, %f1822;
	add.f32 	%f1824, %f1696, %f1823;
	mul.f32 	%f1825, %f1667, %f1679;
	mul.f32 	%f1826, %f1668, %f1680;
	sub.f32 	%f1827, %f1825, %f1826;
	add.f32 	%f1828, %f1700, %f1827;
	mul.f32 	%f1829, %f1668, %f1679;
	fma.rn.f32 	%f1830, %f1667, %f1680, %f1829;
	add.f32 	%f1831, %f1703, %f1830;
	mul.f32 	%f1832, %f1667, %f1681;
	mul.f32 	%f1833, %f1668, %f1682;
	sub.f32 	%f1834, %f1832, %f1833;
	add.f32 	%f1835, %f1707, %f1834;
	mul.f32 	%f1836, %f1668, %f1681;
	fma.rn.f32 	%f1837, %f1667, %f1682, %f1836;
	add.f32 	%f1838, %f1710, %f1837;
	mul.f32 	%f1839, %f1669, %f1675;
	mul.f32 	%f1840, %f1670, %f1676;
	sub.f32 	%f1841, %f1839, %f1840;
	add.f32 	%f1842, %f1714, %f1841;
	mul.f32 	%f1843, %f1670, %f1675;
	fma.rn.f32 	%f1844, %f1669, %f1676, %f1843;
	add.f32 	%f1845, %f1717, %f1844;
	mul.f32 	%f1846, %f1669, %f1677;
	mul.f32 	%f1847, %f1670, %f1678;
	sub.f32 	%f1848, %f1846, %f1847;
	add.f32 	%f1849, %f1721, %f1848;
	mul.f32 	%f1850, %f1670, %f1677;
	fma.rn.f32 	%f1851, %f1669, %f1678, %f1850;
	add.f32 	%f1852, %f1724, %f1851;
	mul.f32 	%f1853, %f1669, %f1679;
	mul.f32 	%f1854, %f1670, %f1680;
	sub.f32 	%f1855, %f1853, %f1854;
	add.f32 	%f1856, %f1728, %f1855;
	mul.f32 	%f1857, %f1670, %f1679;
	fma.rn.f32 	%f1858, %f1669, %f1680, %f1857;
	add.f32 	%f1859, %f1731, %f1858;
	mul.f32 	%f1860, %f1669, %f1681;
	mul.f32 	%f1861, %f1670, %f1682;
	sub.f32 	%f1862, %f1860, %f1861;
	add.f32 	%f1863, %f1735, %f1862;
	mul.f32 	%f1864, %f1670, %f1681;
	fma.rn.f32 	%f1865, %f1669, %f1682, %f1864;
	add.f32 	%f1866, %f1738, %f1865;
	mul.f32 	%f1867, %f1671, %f1675;
	mul.f32 	%f1868, %f1672, %f1676;
	sub.f32 	%f1869, %f1867, %f1868;
	add.f32 	%f1870, %f1742, %f1869;
	mul.f32 	%f1871, %f1672, %f1675;
	fma.rn.f32 	%f1872, %f1671, %f1676, %f1871;
	add.f32 	%f1873, %f1745, %f1872;
	mul.f32 	%f1874, %f1671, %f1677;
	mul.f32 	%f1875, %f1672, %f1678;
	sub.f32 	%f1876, %f1874, %f1875;
	add.f32 	%f1877, %f1749, %f1876;
	mul.f32 	%f1878, %f1672, %f1677;
	fma.rn.f32 	%f1879, %f1671, %f1678, %f1878;
	add.f32 	%f1880, %f1752, %f1879;
	mul.f32 	%f1881, %f1671, %f1679;
	mul.f32 	%f1882, %f1672, %f1680;
	sub.f32 	%f1883, %f1881, %f1882;
	add.f32 	%f1884, %f1756, %f1883;
	mul.f32 	%f1885, %f1672, %f1679;
	fma.rn.f32 	%f1886, %f1671, %f1680, %f1885;
	add.f32 	%f1887, %f1759, %f1886;
	mul.f32 	%f1888, %f1671, %f1681;
	mul.f32 	%f1889, %f1672, %f1682;
	sub.f32 	%f1890, %f1888, %f1889;
	add.f32 	%f1891, %f1763, %f1890;
	mul.f32 	%f1892, %f1672, %f1681;
	fma.rn.f32 	%f1893, %f1671, %f1682, %f1892;
	add.f32 	%f1894, %f1766, %f1893;
	mul.f32 	%f1895, %f1673, %f1675;
	mul.f32 	%f1896, %f1674, %f1676;
	sub.f32 	%f1897, %f1895, %f1896;
	add.f32 	%f1898, %f1770, %f1897;
	mul.f32 	%f1899, %f1674, %f1675;
	fma.rn.f32 	%f1900, %f1673, %f1676, %f1899;
	add.f32 	%f1901, %f1773, %f1900;
	mul.f32 	%f1902, %f1673, %f1677;
	mul.f32 	%f1903, %f1674, %f1678;
	sub.f32 	%f1904, %f1902, %f1903;
	add.f32 	%f1905, %f1777, %f1904;
	mul.f32 	%f1906, %f1674, %f1677;
	fma.rn.f32 	%f1907, %f1673, %f1678, %f1906;
	add.f32 	%f1908, %f1780, %f1907;
	mul.f32 	%f1909, %f1673, %f1679;
	mul.f32 	%f1910, %f1674, %f1680;
	sub.f32 	%f1911, %f1909, %f1910;
	add.f32 	%f1912, %f1784, %f1911;
	mul.f32 	%f1913, %f1674, %f1679;
	fma.rn.f32 	%f1914, %f1673, %f1680, %f1913;
	add.f32 	%f1915, %f1787, %f1914;
	mul.f32 	%f1916, %f1673, %f1681;
	mul.f32 	%f1917, %f1674, %f1682;
	sub.f32 	%f1918, %f1916, %f1917;
	add.f32 	%f1919, %f1791, %f1918;
	mul.f32 	%f1920, %f1674, %f1681;
	fma.rn.f32 	%f1921, %f1673, %f1682, %f1920;
	add.f32 	%f1922, %f1794, %f1921;
	ld.shared.v2.f32 	{%f1923, %f1924}, [%r91+3584];
	ld.shared.v2.f32 	{%f1925, %f1926}, [%r91+3592];
	ld.shared.v2.f32 	{%f1927, %f1928}, [%r91+3600];
	ld.shared.v2.f32 	{%f1929, %f1930}, [%r91+3608];
	ld.shared.v2.f32 	{%f1931, %f1932}, [%r98+7168];
	ld.shared.v2.f32 	{%f1933, %f1934}, [%r98+7176];
	ld.shared.v2.f32 	{%f1935, %f1936}, [%r98+7184];
	ld.shared.v2.f32 	{%f1937, %f1938}, [%r98+7192];
	mul.f32 	%f1939, %f1795, %f1803;
	mul.f32 	%f1940, %f1796, %f1804;
	sub.f32 	%f1941, %f1939, %f1940;
	add.f32 	%f1942, %f1814, %f1941;
	mul.f32 	%f1943, %f1796, %f1803;
	fma.rn.f32 	%f1944, %f1795, %f1804, %f1943;
	add.f32 	%f1945, %f1817, %f1944;
	mul.f32 	%f1946, %f1795, %f1805;
	mul.f32 	%f1947, %f1796, %f1806;
	sub.f32 	%f1948, %f1946, %f1947;
	add.f32 	%f1949, %f1821, %f1948;
	mul.f32 	%f1950, %f1796, %f1805;
	fma.rn.f32 	%f1951, %f1795, %f1806, %f1950;
	add.f32 	%f1952, %f1824, %f1951;
	mul.f32 	%f1953, %f1795, %f1807;
	mul.f32 	%f1954, %f1796, %f1808;
	sub.f32 	%f1955, %f1953, %f1954;
	add.f32 	%f1956, %f1828, %f1955;
	mul.f32 	%f1957, %f1796, %f1807;
	fma.rn.f32 	%f1958, %f1795, %f1808, %f1957;
	add.f32 	%f1959, %f1831, %f1958;
	mul.f32 	%f1960, %f1795, %f1809;
	mul.f32 	%f1961, %f1796, %f1810;
	sub.f32 	%f1962, %f1960, %f1961;
	add.f32 	%f1963, %f1835, %f1962;
	mul.f32 	%f1964, %f1796, %f1809;
	fma.rn.f32 	%f1965, %f1795, %f1810, %f1964;
	add.f32 	%f1966, %f1838, %f1965;
	mul.f32 	%f1967, %f1797, %f1803;
	mul.f32 	%f1968, %f1798, %f1804;
	sub.f32 	%f1969, %f1967, %f1968;
	add.f32 	%f1970, %f1842, %f1969;
	mul.f32 	%f1971, %f1798, %f1803;
	fma.rn.f32 	%f1972, %f1797, %f1804, %f1971;
	add.f32 	%f1973, %f1845, %f1972;
	mul.f32 	%f1974, %f1797, %f1805;
	mul.f32 	%f1975, %f1798, %f1806;
	sub.f32 	%f1976, %f1974, %f1975;
	add.f32 	%f1977, %f1849, %f1976;
	mul.f32 	%f1978, %f1798, %f1805;
	fma.rn.f32 	%f1979, %f1797, %f1806, %f1978;
	add.f32 	%f1980, %f1852, %f1979;
	mul.f32 	%f1981, %f1797, %f1807;
	mul.f32 	%f1982, %f1798, %f1808;
	sub.f32 	%f1983, %f1981, %f1982;
	add.f32 	%f1984, %f1856, %f1983;
	mul.f32 	%f1985, %f1798, %f1807;
	fma.rn.f32 	%f1986, %f1797, %f1808, %f1985;
	add.f32 	%f1987, %f1859, %f1986;
	mul.f32 	%f1988, %f1797, %f1809;
	mul.f32 	%f1989, %f1798, %f1810;
	sub.f32 	%f1990, %f1988, %f1989;
	add.f32 	%f1991, %f1863, %f1990;
	mul.f32 	%f1992, %f1798, %f1809;
	fma.rn.f32 	%f1993, %f1797, %f1810, %f1992;
	add.f32 	%f1994, %f1866, %f1993;
	mul.f32 	%f1995, %f1799, %f1803;
	mul.f32 	%f1996, %f1800, %f1804;
	sub.f32 	%f1997, %f1995, %f1996;
	add.f32 	%f1998, %f1870, %f1997;
	mul.f32 	%f1999, %f1800, %f1803;
	fma.rn.f32 	%f2000, %f1799, %f1804, %f1999;
	add.f32 	%f2001, %f1873, %f2000;
	mul.f32 	%f2002, %f1799, %f1805;
	mul.f32 	%f2003, %f1800, %f1806;
	sub.f32 	%f2004, %f2002, %f2003;
	add.f32 	%f2005, %f1877, %f2004;
	mul.f32 	%f2006, %f1800, %f1805;
	fma.rn.f32 	%f2007, %f1799, %f1806, %f2006;
	add.f32 	%f2008, %f1880, %f2007;
	mul.f32 	%f2009, %f1799, %f1807;
	mul.f32 	%f2010, %f1800, %f1808;
	sub.f32 	%f2011, %f2009, %f2010;
	add.f32 	%f2012, %f1884, %f2011;
	mul.f32 	%f2013, %f1800, %f1807;
	fma.rn.f32 	%f2014, %f1799, %f1808, %f2013;
	add.f32 	%f2015, %f1887, %f2014;
	mul.f32 	%f2016, %f1799, %f1809;
	mul.f32 	%f2017, %f1800, %f1810;
	sub.f32 	%f2018, %f2016, %f2017;
	add.f32 	%f2019, %f1891, %f2018;
	mul.f32 	%f2020, %f1800, %f1809;
	fma.rn.f32 	%f2021, %f1799, %f1810, %f2020;
	add.f32 	%f2022, %f1894, %f2021;
	mul.f32 	%f2023, %f1801, %f1803;
	mul.f32 	%f2024, %f1802, %f1804;
	sub.f32 	%f2025, %f2023, %f2024;
	add.f32 	%f2026, %f1898, %f2025;
	mul.f32 	%f2027, %f1802, %f1803;
	fma.rn.f32 	%f2028, %f1801, %f1804, %f2027;
	add.f32 	%f2029, %f1901, %f2028;
	mul.f32 	%f2030, %f1801, %f1805;
	mul.f32 	%f2031, %f1802, %f1806;
	sub.f32 	%f2032, %f2030, %f2031;
	add.f32 	%f2033, %f1905, %f2032;
	mul.f32 	%f2034, %f1802, %f1805;
	fma.rn.f32 	%f2035, %f1801, %f1806, %f2034;
	add.f32 	%f2036, %f1908, %f2035;
	mul.f32 	%f2037, %f1801, %f1807;
	mul.f32 	%f2038, %f1802, %f1808;
	sub.f32 	%f2039, %f2037, %f2038;
	add.f32 	%f2040, %f1912, %f2039;
	mul.f32 	%f2041, %f1802, %f1807;
	fma.rn.f32 	%f2042, %f1801, %f1808, %f2041;
	add.f32 	%f2043, %f1915, %f2042;
	mul.f32 	%f2044, %f1801, %f1809;
	mul.f32 	%f2045, %f1802, %f1810;
	sub.f32 	%f2046, %f2044, %f2045;
	add.f32 	%f2047, %f1919, %f2046;
	mul.f32 	%f2048, %f1802, %f1809;
	fma.rn.f32 	%f2049, %f1801, %f1810, %f2048;
	add.f32 	%f2050, %f1922, %f2049;
	mul.f32 	%f2051, %f1923, %f1931;
	mul.f32 	%f2052, %f1924, %f1932;
	sub.f32 	%f2053, %f2051, %f2052;
	add.f32 	%f2054, %f1942, %f2053;
	mul.f32 	%f2055, %f1924, %f1931;
	fma.rn.f32 	%f2056, %f1923, %f1932, %f2055;
	add.f32 	%f2057, %f1945, %f2056;
	mul.f32 	%f2058, %f1923, %f1933;
	mul.f32 	%f2059, %f1924, %f1934;
	sub.f32 	%f2060, %f2058, %f2059;
	add.f32 	%f2061, %f1949, %f2060;
	mul.f32 	%f2062, %f1924, %f1933;
	fma.rn.f32 	%f2063, %f1923, %f1934, %f2062;
	add.f32 	%f2064, %f1952, %f2063;
	mul.f32 	%f2065, %f1923, %f1935;
	mul.f32 	%f2066, %f1924, %f1936;
	sub.f32 	%f2067, %f2065, %f2066;
	add.f32 	%f2068, %f1956, %f2067;
	mul.f32 	%f2069, %f1924, %f1935;
	fma.rn.f32 	%f2070, %f1923, %f1936, %f2069;
	add.f32 	%f2071, %f1959, %f2070;
	mul.f32 	%f2072, %f1923, %f1937;
	mul.f32 	%f2073, %f1924, %f1938;
	sub.f32 	%f2074, %f2072, %f2073;
	add.f32 	%f2075, %f1963, %f2074;
	mul.f32 	%f2076, %f1924, %f1937;
	fma.rn.f32 	%f2077, %f1923, %f1938, %f2076;
	add.f32 	%f2078, %f1966, %f2077;
	mul.f32 	%f2079, %f1925, %f1931;
	mul.f32 	%f2080, %f1926, %f1932;
	sub.f32 	%f2081, %f2079, %f2080;
	add.f32 	%f2082, %f1970, %f2081;
	mul.f32 	%f2083, %f1926, %f1931;
	fma.rn.f32 	%f2084, %f1925, %f1932, %f2083;
	add.f32 	%f2085, %f1973, %f2084;
	mul.f32 	%f2086, %f1925, %f1933;
	mul.f32 	%f2087, %f1926, %f1934;
	sub.f32 	%f2088, %f2086, %f2087;
	add.f32 	%f2089, %f1977, %f2088;
	mul.f32 	%f2090, %f1926, %f1933;
	fma.rn.f32 	%f2091, %f1925, %f1934, %f2090;
	add.f32 	%f2092, %f1980, %f2091;
	mul.f32 	%f2093, %f1925, %f1935;
	mul.f32 	%f2094, %f1926, %f1936;
	sub.f32 	%f2095, %f2093, %f2094;
	add.f32 	%f2096, %f1984, %f2095;
	mul.f32 	%f2097, %f1926, %f1935;
	fma.rn.f32 	%f2098, %f1925, %f1936, %f2097;
	add.f32 	%f2099, %f1987, %f2098;
	mul.f32 	%f2100, %f1925, %f1937;
	mul.f32 	%f2101, %f1926, %f1938;
	sub.f32 	%f2102, %f2100, %f2101;
	add.f32 	%f2103, %f1991, %f2102;
	mul.f32 	%f2104, %f1926, %f1937;
	fma.rn.f32 	%f2105, %f1925, %f1938, %f2104;
	add.f32 	%f2106, %f1994, %f2105;
	mul.f32 	%f2107, %f1927, %f1931;
	mul.f32 	%f2108, %f1928, %f1932;
	sub.f32 	%f2109, %f2107, %f2108;
	add.f32 	%f2110, %f1998, %f2109;
	mul.f32 	%f2111, %f1928, %f1931;
	fma.rn.f32 	%f2112, %f1927, %f1932, %f2111;
	add.f32 	%f2113, %f2001, %f2112;
	mul.f32 	%f2114, %f1927, %f1933;
	mul.f32 	%f2115, %f1928, %f1934;
	sub.f32 	%f2116, %f2114, %f2115;
	add.f32 	%f2117, %f2005, %f2116;
	mul.f32 	%f2118, %f1928, %f1933;
	fma.rn.f32 	%f2119, %f1927, %f1934, %f2118;
	add.f32 	%f2120, %f2008, %f2119;
	mul.f32 	%f2121, %f1927, %f1935;
	mul.f32 	%f2122, %f1928, %f1936;
	sub.f32 	%f2123, %f2121, %f2122;
	add.f32 	%f2124, %f2012, %f2123;
	mul.f32 	%f2125, %f1928, %f1935;
	fma.rn.f32 	%f2126, %f1927, %f1936, %f2125;
	add.f32 	%f2127, %f2015, %f2126;
	mul.f32 	%f2128, %f1927, %f1937;
	mul.f32 	%f2129, %f1928, %f1938;
	sub.f32 	%f2130, %f2128, %f2129;
	add.f32 	%f2131, %f2019, %f2130;
	mul.f32 	%f2132, %f1928, %f1937;
	fma.rn.f32 	%f2133, %f1927, %f1938, %f2132;
	add.f32 	%f2134, %f2022, %f2133;
	mul.f32 	%f2135, %f1929, %f1931;
	mul.f32 	%f2136, %f1930, %f1932;
	sub.f32 	%f2137, %f2135, %f2136;
	add.f32 	%f2138, %f2026, %f2137;
	mul.f32 	%f2139, %f1930, %f1931;
	fma.rn.f32 	%f2140, %f1929, %f1932, %f2139;
	add.f32 	%f2141, %f2029, %f2140;
	mul.f32 	%f2142, %f1929, %f1933;
	mul.f32 	%f2143, %f1930, %f1934;
	sub.f32 	%f2144, %f2142, %f2143;
	add.f32 	%f2145, %f2033, %f2144;
	mul.f32 	%f2146, %f1930, %f1933;
	fma.rn.f32 	%f2147, %f1929, %f1934, %f2146;
	add.f32 	%f2148, %f2036, %f2147;
	mul.f32 	%f2149, %f1929, %f1935;
	mul.f32 	%f2150, %f1930, %f1936;
	sub.f32 	%f2151, %f2149, %f2150;
	add.f32 	%f2152, %f2040, %f2151;
	mul.f32 	%f2153, %f1930, %f1935;
	fma.rn.f32 	%f2154, %f1929, %f1936, %f2153;
	add.f32 	%f2155, %f2043, %f2154;
	mul.f32 	%f2156, %f1929, %f1937;
	mul.f32 	%f2157, %f1930, %f1938;
	sub.f32 	%f2158, %f2156, %f2157;
	add.f32 	%f2159, %f2047, %f2158;
	mul.f32 	%f2160, %f1930, %f1937;
	fma.rn.f32 	%f2161, %f1929, %f1938, %f2160;
	add.f32 	%f2162, %f2050, %f2161;
	mov.u32 	%r99, %ctaid.x;
	shl.b32 	%r100, %r99, 6;
	or.b32  	%r101, %r89, %r100;
	mov.u32 	%r102, %ctaid.y;
	shl.b32 	%r103, %r102, 7;
	add.s32 	%r104, %r96, %r103;
	mad.lo.s32 	%r105, %r104, %r118, %r101;
	mul.wide.u32 	%rd21, %r105, 8;
	add.s64 	%rd22, %rd20, %rd21;
	ld.global.v2.f32 	{%f2163, %f2164}, [%rd22];
	ld.global.v2.f32 	{%f2165, %f2166}, [%rd22+8];
	ld.global.v2.f32 	{%f2167, %f2168}, [%rd22+16];
	ld.global.v2.f32 	{%f2169, %f2170}, [%rd22+24];
	add.s32 	%r106, %r105, %r118;
	mul.wide.u32 	%rd23, %r106, 8;
	add.s64 	%rd24, %rd20, %rd23;
	ld.global.v2.f32 	{%f2171, %f2172}, [%rd24];
	add.s32 	%r107, %r106, 1;
	mul.wide.u32 	%rd25, %r107, 8;
	add.s64 	%rd26, %rd20, %rd25;
	ld.global.v2.f32 	{%f2173, %f2174}, [%rd26];
	add.s32 	%r108, %r106, 2;
	mul.wide.u32 	%rd27, %r108, 8;
	add.s64 	%rd28, %rd20, %rd27;
	ld.global.v2.f32 	{%f2175, %f2176}, [%rd28];
	add.s32 	%r109, %r106, 3;
	mul.wide.u32 	%rd29, %r109, 8;
	add.s64 	%rd30, %rd20, %rd29;
	ld.global.v2.f32 	{%f2177, %f2178}, [%rd30];
	add.s32 	%r110, %r106, %r118;
	mul.wide.u32 	%rd31, %r110, 8;
	add.s64 	%rd32, %rd20, %rd31;
	ld.global.v2.f32 	{%f2179, %f2180}, [%rd32];
	ld.global.v2.f32 	{%f2181, %f2182}, [%rd32+8];
	add.s32 	%r111, %r108, %r118;
	mul.wide.u32 	%rd33, %r111, 8;
	add.s64 	%rd34, %rd20, %rd33;
	ld.global.v2.f32 	{%f2183, %f2184}, [%rd34];
	ld.global.v2.f32 	{%f2185, %f2186}, [%rd34+8];
	add.s32 	%r112, %r110, %r118;
	mul.wide.u32 	%rd35, %r112, 8;
	add.s64 	%rd36, %rd20, %rd35;
	ld.global.v2.f32 	{%f2187, %f2188}, [%rd36];
	add.s32 	%r113, %r112, 1;
	mul.wide.u32 	%rd37, %r113, 8;
	add.s64 	%rd38, %rd20, %rd37;
	ld.global.v2.f32 	{%f2189, %f2190}, [%rd38];
	add.s32 	%r114, %r112, 2;
	mul.wide.u32 	%rd39, %r114, 8;
	add.s64 	%rd40, %rd20, %rd39;
	ld.global.v2.f32 	{%f2191, %f2192}, [%rd40];
	add.s32 	%r115, %r112, 3;
	mul.wide.u32 	%rd41, %r115, 8;
	add.s64 	%rd42, %rd20, %rd41;
	ld.global.v2.f32 	{%f2193, %f2194}, [%rd42];
	mul.f32 	%f2195, %f161, %f2054;
	mul.f32 	%f2196, %f162, %f2057;
	sub.f32 	%f2197, %f2195, %f2196;
	fma.rn.f32 	%f2198, %f163, %f2163, %f2197;
	mul.f32 	%f2199, %f164, %f2164;
	sub.f32 	%f2200, %f2198, %f2199;
	mul.f32 	%f2201, %f161, %f2057;
	fma.rn.f32 	%f2202, %f162, %f2054, %f2201;
	fma.rn.f32 	%f2203, %f163, %f2164, %f2202;
	fma.rn.f32 	%f2204, %f164, %f2163, %f2203;
	mul.f32 	%f2205, %f161, %f2082;
	mul.f32 	%f2206, %f162, %f2085;
	sub.f32 	%f2207, %f2205, %f2206;
	fma.rn.f32 	%f2208, %f163, %f2165, %f2207;
	mul.f32 	%f2209, %f164, %f2166;
	sub.f32 	%f2210, %f2208, %f2209;
	mul.f32 	%f2211, %f161, %f2085;
	fma.rn.f32 	%f2212, %f162, %f2082, %f2211;
	fma.rn.f32 	%f2213, %f163, %f2166, %f2212;
	fma.rn.f32 	%f2214, %f164, %f2165, %f2213;
	mul.f32 	%f2215, %f161, %f2110;
	mul.f32 	%f2216, %f162, %f2113;
	sub.f32 	%f2217, %f2215, %f2216;
	fma.rn.f32 	%f2218, %f163, %f2167, %f2217;
	mul.f32 	%f2219, %f164, %f2168;
	sub.f32 	%f2220, %f2218, %f2219;
	mul.f32 	%f2221, %f161, %f2113;
	fma.rn.f32 	%f2222, %f162, %f2110, %f2221;
	fma.rn.f32 	%f2223, %f163, %f2168, %f2222;
	fma.rn.f32 	%f2224, %f164, %f2167, %f2223;
	mul.f32 	%f2225, %f161, %f2138;
	mul.f32 	%f2226, %f162, %f2141;
	sub.f32 	%f2227, %f2225, %f2226;
	fma.rn.f32 	%f2228, %f163, %f2169, %f2227;
	mul.f32 	%f2229, %f164, %f2170;
	sub.f32 	%f2230, %f2228, %f2229;
	mul.f32 	%f2231, %f161, %f2141;
	fma.rn.f32 	%f2232, %f162, %f2138, %f2231;
	fma.rn.f32 	%f2233, %f163, %f2170, %f2232;
	fma.rn.f32 	%f2234, %f164, %f2169, %f2233;
	mul.f32 	%f2235, %f161, %f2061;
	mul.f32 	%f2236, %f162, %f2064;
	sub.f32 	%f2237, %f2235, %f2236;
	fma.rn.f32 	%f2238, %f163, %f2171, %f2237;
	mul.f32 	%f2239, %f164, %f2172;
	sub.f32 	%f2240, %f2238, %f2239;
	mul.f32 	%f2241, %f161, %f2064;
	fma.rn.f32 	%f2242, %f162, %f2061, %f2241;
	fma.rn.f32 	%f2243, %f163, %f2172, %f2242;
	fma.rn.f32 	%f2244, %f164, %f2171, %f2243;
	mul.f32 	%f2245, %f161, %f2089;
	mul.f32 	%f2246, %f162, %f2092;
	sub.f32 	%f2247, %f2245, %f2246;
	fma.rn.f32 	%f2248, %f163, %f2173, %f2247;
	mul.f32 	%f2249, %f164, %f2174;
	sub.f32 	%f2250, %f2248, %f2249;
	mul.f32 	%f2251, %f161, %f2092;
	fma.rn.f32 	%f2252, %f162, %f2089, %f2251;
	fma.rn.f32 	%f2253, %f163, %f2174, %f2252;
	fma.rn.f32 	%f2254, %f164, %f2173, %f2253;
	mul.f32 	%f2255, %f161, %f2117;
	mul.f32 	%f2256, %f162, %f2120;
	sub.f32 	%f2257, %f2255, %f2256;
	fma.rn.f32 	%f2258, %f163, %f2175, %f2257;
	mul.f32 	%f2259, %f164, %f2176;
	sub.f32 	%f2260, %f2258, %f2259;
	mul.f32 	%f2261, %f161, %f2120;
	fma.rn.f32 	%f2262, %f162, %f2117, %f2261;
	fma.rn.f32 	%f2263, %f163, %f2176, %f2262;
	fma.rn.f32 	%f2264, %f164, %f2175, %f2263;
	mul.f32 	%f2265, %f161, %f2145;
	mul.f32 	%f2266, %f162, %f2148;
	sub.f32 	%f2267, %f2265, %f2266;
	fma.rn.f32 	%f2268, %f163, %f2177, %f2267;
	mul.f32 	%f2269, %f164, %f2178;
	sub.f32 	%f2270, %f2268, %f2269;
	mul.f32 	%f2271, %f161, %f2148;
	fma.rn.f32 	%f2272, %f162, %f2145, %f2271;
	fma.rn.f32 	%f2273, %f163, %f2178, %f2272;
	fma.rn.f32 	%f2274, %f164, %f2177, %f2273;
	mul.f32 	%f2275, %f161, %f2068;
	mul.f32 	%f2276, %f162, %f2071;
	sub.f32 	%f2277, %f2275, %f2276;
	fma.rn.f32 	%f2278, %f163, %f2179, %f2277;
	mul.f32 	%f2279, %f164, %f2180;
	sub.f32 	%f2280, %f2278, %f2279;
	mul.f32 	%f2281, %f161, %f2071;
	fma.rn.f32 	%f2282, %f162, %f2068, %f2281;
	fma.rn.f32 	%f2283, %f163, %f2180, %f2282;
	fma.rn.f32 	%f2284, %f164, %f2179, %f2283;
	mul.f32 	%f2285, %f161, %f2096;
	mul.f32 	%f2286, %f162, %f2099;
	sub.f32 	%f2287, %f2285, %f2286;
	fma.rn.f32 	%f2288, %f163, %f2181, %f2287;
	mul.f32 	%f2289, %f164, %f2182;
	sub.f32 	%f2290, %f2288, %f2289;
	mul.f32 	%f2291, %f161, %f2099;
	fma.rn.f32 	%f2292, %f162, %f2096, %f2291;
	fma.rn.f32 	%f2293, %f163, %f2182, %f2292;
	fma.rn.f32 	%f2294, %f164, %f2181, %f2293;
	mul.f32 	%f2295, %f161, %f2124;
	mul.f32 	%f2296, %f162, %f2127;
	sub.f32 	%f2297, %f2295, %f2296;
	fma.rn.f32 	%f2298, %f163, %f2183, %f2297;
	mul.f32 	%f2299, %f164, %f2184;
	sub.f32 	%f2300, %f2298, %f2299;
	mul.f32 	%f2301, %f161, %f2127;
	fma.rn.f32 	%f2302, %f162, %f2124, %f2301;
	fma.rn.f32 	%f2303, %f163, %f2184, %f2302;
	fma.rn.f32 	%f2304, %f164, %f2183, %f2303;
	mul.f32 	%f2305, %f161, %f2152;
	mul.f32 	%f2306, %f162, %f2155;
	sub.f32 	%f2307, %f2305, %f2306;
	fma.rn.f32 	%f2308, %f163, %f2185, %f2307;
	mul.f32 	%f2309, %f164, %f2186;
	sub.f32 	%f2310, %f2308, %f2309;
	mul.f32 	%f2311, %f161, %f2155;
	fma.rn.f32 	%f2312, %f162, %f2152, %f2311;
	fma.rn.f32 	%f2313, %f163, %f2186, %f2312;
	fma.rn.f32 	%f2314, %f164, %f2185, %f2313;
	mul.f32 	%f2315, %f161, %f2075;
	mul.f32 	%f2316, %f162, %f2078;
	sub.f32 	%f2317, %f2315, %f2316;
	fma.rn.f32 	%f2318, %f163, %f2187, %f2317;
	mul.f32 	%f2319, %f164, %f2188;
	sub.f32 	%f2320, %f2318, %f2319;
	mul.f32 	%f2321, %f161, %f2078;
	fma.rn.f32 	%f2322, %f162, %f2075, %f2321;
	fma.rn.f32 	%f2323, %f163, %f2188, %f2322;
	fma.rn.f32 	%f2324, %f164, %f2187, %f2323;
	mul.f32 	%f2325, %f161, %f2103;
	mul.f32 	%f2326, %f162, %f2106;
	sub.f32 	%f2327, %f2325, %f2326;
	fma.rn.f32 	%f2328, %f163, %f2189, %f2327;
	mul.f32 	%f2329, %f164, %f2190;
	sub.f32 	%f2330, %f2328, %f2329;
	mul.f32 	%f2331, %f161, %f2106;
	fma.rn.f32 	%f2332, %f162, %f2103, %f2331;
	fma.rn.f32 	%f2333, %f163, %f2190, %f2332;
	fma.rn.f32 	%f2334, %f164, %f2189, %f2333;
	mul.f32 	%f2335, %f161, %f2131;
	mul.f32 	%f2336, %f162, %f2134;
	sub.f32 	%f2337, %f2335, %f2336;
	fma.rn.f32 	%f2338, %f163, %f2191, %f2337;
	mul.f32 	%f2339, %f164, %f2192;
	sub.f32 	%f2340, %f2338, %f2339;
	mul.f32 	%f2341, %f161, %f2134;
	fma.rn.f32 	%f2342, %f162, %f2131, %f2341;
	fma.rn.f32 	%f2343, %f163, %f2192, %f2342;
	fma.rn.f32 	%f2344, %f164, %f2191, %f2343;
	mul.f32 	%f2345, %f161, %f2159;
	mul.f32 	%f2346, %f162, %f2162;
	sub.f32 	%f2347, %f2345, %f2346;
	fma.rn.f32 	%f2348, %f163, %f2193, %f2347;
	mul.f32 	%f2349, %f164, %f2194;
	sub.f32 	%f2350, %f2348, %f2349;
	mul.f32 	%f2351, %f161, %f2162;
	fma.rn.f32 	%f2352, %f162, %f2159, %f2351;
	fma.rn.f32 	%f2353, %f163, %f2194, %f2352;
	fma.rn.f32 	%f2354, %f164, %f2193, %f2353;
	st.global.v2.f32 	[%rd22], {%f2200, %f2204};
	st.global.v2.f32 	[%rd22+8], {%f2210, %f2214};
	st.global.v2.f32 	[%rd22+16], {%f2220, %f2224};
	st.global.v2.f32 	[%rd22+24], {%f2230, %f2234};
	st.global.v2.f32 	[%rd24], {%f2240, %f2244};
	st.global.v2.f32 	[%rd26], {%f2250, %f2254};
	st.global.v2.f32 	[%rd28], {%f2260, %f2264};
	st.global.v2.f32 	[%rd30], {%f2270, %f2274};
	st.global.v2.f32 	[%rd32], {%f2280, %f2284};
	st.global.v2.f32 	[%rd32+8], {%f2290, %f2294};
	st.global.v2.f32 	[%rd34], {%f2300, %f2304};
	st.global.v2.f32 	[%rd34+8], {%f2310, %f2314};
	st.global.v2.f32 	[%rd36], {%f2320, %f2324};
	st.global.v2.f32 	[%rd38], {%f2330, %f2334};
	st.global.v2.f32 	[%rd40], {%f2340, %f2344};
	st.global.v2.f32 	[%rd42], {%f2350, %f2354};
	ret;

}


// ===== COMPILED SASS (sm_100) =====

	.target	sm_100

	.elftype	@"ET_EXEC"


//--------------------- .note.nv.tkinfo           --------------------------
	.section	.note.nv.tkinfo,"",@"SHT_NOTE"
	.sectionflags	@"SHF_NOTE_NV_TKINFO"
	.tkinfo
        /*0018*/ 	.word	0x00000002
        /*0030*/ 	.string	""
        /*0030*/ 	.string	"ptxas"
        /*0030*/ 	.string	"Cuda compilation tools, release 13.0, V13.0.88"
        /*0030*/ 	.string	"Build cuda_13.0.r13.0/compiler.36424714_0"
        /*0030*/ 	.string	"-arch sm_100 -m 64 "



//--------------------- .note.nv.cuinfo           --------------------------
	.section	.note.nv.cuinfo,"",@"SHT_NOTE"
	.sectionflags	@"SHF_NOTE_NV_CUINFO"
        /*0018*/ 	.short	0x0002
        /*001a*/ 	.short	0x0064
        /*001c*/ 	.short	0x0082
	.zero		2


//--------------------- .nv.info                  --------------------------
	.section	.nv.info,"",@"SHT_CUDA_INFO"
	.align	4


	//----- nvinfo : EIATTR_REGCOUNT
	.align		4
        /*0000*/ 	.byte	0x04, 0x2f
        /*0002*/ 	.short	(.L_1 - .L_0)
	.align		4
.L_0:
        /*0004*/ 	.word	index@(_Z5cgemmiiiP6float2S0_S0_S_S_)
        /*0008*/ 	.word	0x00000055


	//----- nvinfo : EIATTR_FRAME_SIZE
	.align		4
.L_1:
        /*000c*/ 	.byte	0x04, 0x11
        /*000e*/ 	.short	(.L_3 - .L_2)
	.align		4
.L_2:
        /*0010*/ 	.word	index@(_Z5cgemmiiiP6float2S0_S0_S_S_)
        /*0014*/ 	.word	0x00000000


	//----- nvinfo : EIATTR_MIN_STACK_SIZE
	.align		4
.L_3:
        /*0018*/ 	.byte	0x04, 0x12
        /*001a*/ 	.short	(.L_5 - .L_4)
	.align		4
.L_4:
        /*001c*/ 	.word	index@(_Z5cgemmiiiP6float2S0_S0_S_S_)
        /*0020*/ 	.word	0x00000000
.L_5:


//--------------------- .nv.compat                --------------------------
	.section	.nv.compat,"",@"SHT_CUDA_COMPAT_INFO"
	.align	4
        /*0000*/ 	.byte	0x02, 0x09, 0x00, 0x00, 0x02, 0x02, 0x01, 0x00, 0x02, 0x05, 0x05, 0x00, 0x03, 0x07, 0x01, 0x01
        /*0010*/ 	.byte	0x02, 0x03, 0x00, 0x00, 0x02, 0x06, 0x01, 0x00, 0x04, 0x0b, 0x08, 0x00, 0x09, 0x00, 0x00, 0x00
        /*0020*/ 	.byte	0x00, 0x00, 0x00, 0x00


//--------------------- .nv.info._Z5cgemmiiiP6float2S0_S0_S_S_ --------------------------
	.section	.nv.info._Z5cgemmiiiP6float2S0_S0_S_S_,"",@"SHT_CUDA_INFO"
	.sectionflags	@""
	.align	4


	//----- nvinfo : EIATTR_CUDA_API_VERSION
	.align		4
        /*0000*/ 	.byte	0x04, 0x37
        /*0002*/ 	.short	(.L_7 - .L_6)
.L_6:
        /*0004*/ 	.word	0x00000082


	//----- nvinfo : EIATTR_KPARAM_INFO
	.align		4
.L_7:
        /*0008*/ 	.byte	0x04, 0x17
        /*000a*/ 	.short	(.L_9 - .L_8)
.L_8:
        /*000c*/ 	.word	0x00000000
        /*0010*/ 	.short	0x0007
        /*0012*/ 	.short	0x0030
        /*0014*/ 	.byte	0x00, 0xf0, 0x21, 0x00


	//----- nvinfo : EIATTR_KPARAM_INFO
	.align		4
.L_9:
        /*0018*/ 	.byte	0x04, 0x17
        /*001a*/ 	.short	(.L_11 - .L_10)
.L_10:
        /*001c*/ 	.word	0x00000000
        /*0020*/ 	.short	0x0006
        /*0022*/ 	.short	0x0028
        /*0024*/ 	.byte	0x00, 0xf0, 0x21, 0x00


	//----- nvinfo : EIATTR_KPARAM_INFO
	.align		4
.L_11:
        /*0028*/ 	.byte	0x04, 0x17
        /*002a*/ 	.short	(.L_13 - .L_12)
.L_12:
        /*002c*/ 	.word	0x00000000
        /*0030*/ 	.short	0x0005
        /*0032*/ 	.short	0x0020
        /*0034*/ 	.byte	0x00, 0xf5, 0x21, 0x00


	//----- nvinfo : EIATTR_KPARAM_INFO
	.align		4
.L_13:
        /*0038*/ 	.byte	0x04, 0x17
        /*003a*/ 	.short	(.L_15 - .L_14)
.L_14:
        /*003c*/ 	.word	0x00000000
        /*0040*/ 	.short	0x0004
        /*0042*/ 	.short	0x0018
        /*0044*/ 	.byte	0x00, 0xf5, 0x21, 0x00


	//----- nvinfo : EIATTR_KPARAM_INFO
	.align		4
.L_15:
        /*0048*/ 	.byte	0x04, 0x17
        /*004a*/ 	.short	(.L_17 - .L_16)
.L_16:
        /*004c*/ 	.word	0x00000000
        /*0050*/ 	.short	0x0003
        /*0052*/ 	.short	0x0010
        /*0054*/ 	.byte	0x00, 0xf5, 0x21, 0x00


	//----- nvinfo : EIATTR_KPARAM_INFO
	.align		4
.L_17:
        /*0058*/ 	.byte	0x04, 0x17
        /*005a*/ 	.short	(.L_19 - .L_18)
.L_18:
        /*005c*/ 	.word	0x00000000
        /*0060*/ 	.short	0x0002
        /*0062*/ 	.short	0x0008
        /*0064*/ 	.byte	0x00, 0xf0, 0x11, 0x00


	//----- nvinfo : EIATTR_KPARAM_INFO
	.align		4
.L_19:
        /*0068*/ 	.byte	0x04, 0x17
        /*006a*/ 	.short	(.L_21 - .L_20)
.L_20:
        /*006c*/ 	.word	0x00000000
        /*0070*/ 	.short	0x0001
        /*0072*/ 	.short	0x0004
        /*0074*/ 	.byte	0x00, 0xf0, 0x11, 0x00


	//----- nvinfo : EIATTR_KPARAM_INFO
	.align		4
.L_21:
        /*0078*/ 	.byte	0x04, 0x17
        /*007a*/ 	.short	(.L_23 - .L_22)
.L_22:
        /*007c*/ 	.word	0x00000000
        /*0080*/ 	.short	0x0000
        /*0082*/ 	.short	0x0000
        /*0084*/ 	.byte	0x00, 0xf0, 0x11, 0x00


	//----- nvinfo : EIATTR_SPARSE_MMA_MASK
	.align		4
.L_23:
        /*0088*/ 	.byte	0x03, 0x50
        /*008a*/ 	.short	0x0000


	//----- nvinfo : EIATTR_MAXREG_COUNT
	.align		4
        /*008c*/ 	.byte	0x03, 0x1b
        /*008e*/ 	.short	0x00ff


	//----- nvinfo : EIATTR_NUM_BARRIERS
	.align		4
        /*0090*/ 	.byte	0x02, 0x4c
        /*0092*/ 	.byte	0x01
	.zero		1


	//----- nvinfo : EIATTR_MERCURY_ISA_VERSION
	.align		4
        /*0094*/ 	.byte	0x03, 0x5f
        /*0096*/ 	.short	0x0101


	//----- nvinfo : EIATTR_VRC_CTA_INIT_COUNT
	.align		4
        /*0098*/ 	.byte	0x02, 0x4a
	.zero		1
	.zero		1


	//----- nvinfo : EIATTR_EXIT_INSTR_OFFSETS
	.align		4
        /*009c*/ 	.byte	0x04, 0x1c
        /*009e*/ 	.short	(.L_25 - .L_24)


	//   ....[0]....
.L_24:
        /*00a0*/ 	.word	0x00007680


	//----- nvinfo : EIATTR_CBANK_PARAM_SIZE
	.align		4
.L_25:
        /*00a4*/ 	.byte	0x03, 0x19
        /*00a6*/ 	.short	0x0038


	//----- nvinfo : EIATTR_PARAM_CBANK
	.align		4
        /*00a8*/ 	.byte	0x04, 0x0a
        /*00aa*/ 	.short	(.L_27 - .L_26)
	.align		4
.L_26:
        /*00ac*/ 	.word	index@(.nv.constant0._Z5cgemmiiiP6float2S0_S0_S_S_)
        /*00b0*/ 	.short	0x0380
        /*00b2*/ 	.short	0x0038


	//----- nvinfo : EIATTR_SW_WAR
	.align		4
.L_27:
        /*00b4*/ 	.byte	0x04, 0x36
        /*00b6*/ 	.short	(.L_29 - .L_28)
.L_28:
        /*00b8*/ 	.word	0x00000008
.L_29:


//--------------------- .nv.callgraph             --------------------------
	.section	.nv.callgraph,"",@"SHT_CUDA_CALLGRAPH"
	.align	4
	.sectionentsize	8
	.align		4
        /*0000*/ 	.word	0x00000000
	.align		4
        /*0004*/ 	.word	0xffffffff
	.align		4
        /*0008*/ 	.word	0x00000000
	.align		4
        /*000c*/ 	.word	0xfffffffe
	.align		4
        /*0010*/ 	.word	0x00000000
	.align		4
        /*0014*/ 	.word	0xfffffffd
	.align		4
        /*0018*/ 	.word	0x00000000
	.align		4
        /*001c*/ 	.word	0xfffffffc


//--------------------- .text._Z5cgemmiiiP6float2S0_S0_S_S_ --------------------------
	.section	.text._Z5cgemmiiiP6float2S0_S0_S_S_,"ax",@progbits
	.align	128
        .global         _Z5cgemmiiiP6float2S0_S0_S_S_
        .type           _Z5cgemmiiiP6float2S0_S0_S_S_,@function
        .size           _Z5cgemmiiiP6float2S0_S0_S_S_,(.L_x_3 - _Z5cgemmiiiP6float2S0_S0_S_S_)
        .other          _Z5cgemmiiiP6float2S0_S0_S_S_,@"STO_CUDA_ENTRY STV_DEFAULT"
_Z5cgemmiiiP6float2S0_S0_S_S_:
.text._Z5cgemmiiiP6float2S0_S0_S_S_:
[----:B------:R-:W-:Y:S01]  /*0000*/  LDC R1, c[0x0][0x37c] ;  /* 0x0000df00ff017b82 */ /* 0x000fe20000000800 */
[----:B------:R-:W0:Y:S01]  /*0010*/  S2R R5, SR_TID.X ;  /* 0x0000000000057919 */ /* 0x000e220000002100 */
[----:B------:R-:W1:Y:S01]  /*0020*/  LDCU UR14, c[0x0][0x388] ;  /* 0x00007100ff0e77ac */ /* 0x000e620008000800 */
[----:B------:R-:W-:Y:S01]  /*0030*/  HFMA2 R14, -RZ, RZ, 0, 4.76837158203125e-07 ;  /* 0x00000008ff0e7431 */ /* 0x000fe200000001ff */
[----:B------:R-:W-:Y:S01]  /*0040*/  MOV R13, 0x8 ;  /* 0x00000008000d7802 */ /* 0x000fe20000000f00 */
[----:B------:R-:W2:Y:S01]  /*0050*/  S2R R6, SR_CTAID.Y ;  /* 0x0000000000067919 */ /* 0x000ea20000002600 */
[----:B------:R-:W3:Y:S01]  /*0060*/  LDCU UR11, c[0x0][0x380] ;  /* 0x00007000ff0b77ac */ /* 0x000ee20008000800 */
[----:B------:R-:W4:Y:S01]  /*0070*/  S2R R7, SR_CTAID.X ;  /* 0x0000000000077919 */ /* 0x000f220000002500 */
[----:B------:R-:W5:Y:S01]  /*0080*/  LDCU.128 UR16, c[0x0][0x390] ;  /* 0x00007200ff1077ac */ /* 0x000f620008000c00 */
[----:B------:R-:W5:Y:S01]  /*0090*/  LDCU.64 UR12, c[0x0][0x358] ;  /* 0x00006b00ff0c77ac */ /* 0x000f620008000a00 */
[----:B-1----:R-:W-:-:S02]  /*00a0*/  MOV R2, UR14 ;  /* 0x0000000e00027c02 */ /* 0x002fc40008000f00 */
[----:B0-----:R-:W-:Y:S02]  /*00b0*/  SHF.L.U32 R11, R5, 0x1, RZ ;  /* 0x00000001050b7819 */ /* 0x001fe400000006ff */
[----:B------:R-:W-:Y:S02]  /*00c0*/  SHF.R.U32.HI R10, RZ, 0x6, R5 ;  /* 0x00000006ff0a7819 */ /* 0x000fe40000011605 */
[----:B------:R-:W-:-:S04]  /*00d0*/  LOP3.LUT R3, R11, 0x7e, RZ, 0xc0, !PT ;  /* 0x0000007e0b037812 */ /* 0x000fc800078ec0ff */
[----:B--2---:R-:W-:Y:S02]  /*00e0*/  LEA R9, R6, R3, 0x7 ;  /* 0x0000000306097211 */ /* 0x004fe400078e38ff */
[----:B----4-:R-:W-:-:S03]  /*00f0*/  SHF.L.U32 R0, R7, 0x6, RZ ;  /* 0x0000000607007819 */ /* 0x010fc600000006ff */
[C---:B------:R-:W-:Y:S01]  /*0100*/  IMAD R2, R9.reuse, R2, UR14 ;  /* 0x0000000e09027e24 */ /* 0x040fe2000f8e0202 */
[----:B------:R-:W-:Y:S01]  /*0110*/  LOP3.LUT R3, R0, 0x3f, R5, 0xf8, !PT ;  /* 0x0000003f00037812 */ /* 0x000fe200078ef805 */
[----:B------:R-:W-:-:S03]  /*0120*/  IMAD R32, R9, UR14, R10 ;  /* 0x0000000e09207c24 */ /* 0x000fc6000f8e020a */
[----:B------:R-:W-:Y:S01]  /*0130*/  LEA.HI R11, R11, R2, RZ, 0x19 ;  /* 0x000000020b0b7211 */ /* 0x000fe200078fc8ff */
[----:B------:R-:W-:Y:S02]  /*0140*/  HFMA2 R2, -RZ, RZ, 0, 4.76837158203125e-07 ;  /* 0x00000008ff027431 */ /* 0x000fe400000001ff */
[----:B---3--:R-:W-:Y:S02]  /*0150*/  IMAD R3, R10, UR11, R3 ;  /* 0x0000000b0a037c24 */ /* 0x008fe4000f8e0203 */
[----:B-----5:R-:W-:-:S04]  /*0160*/  IMAD.WIDE.U32 R12, R32, R13, UR18 ;  /* 0x00000012200c7e25 */ /* 0x020fc8000f8e000d */
[----:B------:R-:W-:Y:S01]  /*0170*/  IMAD.WIDE.U32 R14, R11, R14, UR18 ;  /* 0x000000120b0e7e25 */ /* 0x000fe2000f8e000e */
[----:B------:R-:W2:Y:S03]  /*0180*/  LDG.E.64 R16, desc[UR12][R12.64] ;  /* 0x0000000c0c107981 */ /* 0x000ea6000c1e1b00 */
[----:B------:R-:W-:Y:S01]  /*0190*/  IMAD.WIDE.U32 R2, R3, R2, UR16 ;  /* 0x0000001003027e25 */ /* 0x000fe2000f8e0002 */
[----:B------:R0:W2:Y:S05]  /*01a0*/  LDG.E.64 R18, desc[UR12][R14.64] ;  /* 0x0000000c0e127981 */ /* 0x0000aa000c1e1b00 */
[----:B------:R-:W3:Y:S01]  /*01b0*/  LDG.E.64 R2, desc[UR12][R2.64] ;  /* 0x0000000c02027981 */ /* 0x000ee2000c1e1b00 */
[----:B------:R-:W1:Y:S01]  /*01c0*/  S2UR UR5, SR_CgaCtaId ;  /* 0x00000000000579c3 */ /* 0x000e620000008800 */
[----:B------:R-:W-:Y:S01]  /*01d0*/  UMOV UR4, 0x400 ;  /* 0x0000040000047882 */ /* 0x000fe20000000000 */
[----:B------:R-:W-:-:S04]  /*01e0*/  SHF.R.U32.HI R4, RZ, 0x1, R5 ;  /* 0x00000001ff047819 */ /* 0x000fc80000011605 */
[----:B------:R-:W-:Y:S02]  /*01f0*/  LOP3.LUT R8, R4, 0xc, RZ, 0xc0, !PT ;  /* 0x0000000c04087812 */ /* 0x000fe400078ec0ff */
[----:B------:R-:W-:Y:S01]  /*0200*/  SHF.R.U32.HI R9, RZ, 0x2, R5 ;  /* 0x00000002ff097819 */ /* 0x000fe20000011605 */
[----:B-1----:R-:W-:-:S06]  /*0210*/  ULEA UR4, UR5, UR4, 0x18 ;  /* 0x0000000405047291 */ /* 0x002fcc000f8ec0ff */
[C---:B------:R-:W-:Y:S02]  /*0220*/  LEA R4, R5.reuse, UR4, 0x3 ;  /* 0x0000000405047c11 */ /* 0x040fe4000f8e18ff */
[C---:B------:R-:W-:Y:S02]  /*0230*/  LEA R20, R5.reuse, UR4, 0x4 ;  /* 0x0000000405147c11 */ /* 0x040fe4000f8e20ff */
[----:B------:R-:W-:Y:S02]  /*0240*/  LOP3.LUT R9, R8, 0xf0, R9, 0xf8, !PT ;  /* 0x000000f008097812 */ /* 0x000fe400078ef809 */
[----:B------:R-:W-:-:S04]  /*0250*/  SHF.L.U32 R8, R5, 0x2, RZ ;  /* 0x0000000205087819 */ /* 0x000fc800000006ff */
[----:B------:R-:W-:-:S04]  /*0260*/  LOP3.LUT R8, R8, 0x1c, RZ, 0xc0, !PT ;  /* 0x0000001c08087812 */ /* 0x000fc800078ec0ff */
[----:B------:R-:W-:Y:S02]  /*0270*/  LOP3.LUT R8, R8, 0x20, R5, 0xf8, !PT ;  /* 0x0000002008087812 */ /* 0x000fe400078ef805 */
[----:B------:R-:W-:Y:S02]  /*0280*/  LEA R34, R9, UR4, 0x3 ;  /* 0x0000000409227c11 */ /* 0x000fe4000f8e18ff */
[----:B------:R-:W-:Y:S01]  /*0290*/  LEA R33, R8, UR4, 0x3 ;  /* 0x0000000408217c11 */ /* 0x000fe2000f8e18ff */
[----:B------:R-:W-:Y:S01]  /*02a0*/  UISETP.GE.AND UP0, UPT, UR14, 0x9, UPT ;  /* 0x000000090e00788c */ /* 0x000fe2000bf06270 */
[----:B------:R-:W-:Y:S02]  /*02b0*/  HFMA2 R62, -RZ, RZ, 0, 0 ;  /* 0x00000000ff3e7431 */ /* 0x000fe400000001ff */
[----:B------:R-:W-:Y:S02]  /*02c0*/  HFMA2 R54, -RZ, RZ, 0, 0 ;  /* 0x00000000ff367431 */ /* 0x000fe400000001ff */
[----:B------:R-:W-:Y:S01]  /*02d0*/  HFMA2 R56, -RZ, RZ, 0, 0 ;  /* 0x00000000ff387431 */ /* 0x000fe200000001ff */
[----:B------:R-:W-:-:S02]  /*02e0*/  CS2R R38, SRZ ;  /* 0x0000000000267805 */ /* 0x000fc4000001ff00 */
[----:B------:R-:W-:Y:S02]  /*02f0*/  CS2R R36, SRZ ;  /* 0x0000000000247805 */ /* 0x000fe4000001ff00 */
[----:B------:R-:W-:Y:S02]  /*0300*/  CS2R R58, SRZ ;  /* 0x00000000003a7805 */ /* 0x000fe4000001ff00 */
[----:B------:R-:W-:Y:S02]  /*0310*/  CS2R R60, SRZ ;  /* 0x00000000003c7805 */ /* 0x000fe4000001ff00 */
[----:B0-----:R-:W-:Y:S02]  /*0320*/  CS2R R14, SRZ ;  /* 0x00000000000e7805 */ /* 0x001fe4000001ff00 */
[----:B------:R-:W-:Y:S02]  /*0330*/  CS2R R12, SRZ ;  /* 0x00000000000c7805 */ /* 0x000fe4000001ff00 */
[----:B------:R-:W-:-:S02]  /*0340*/  CS2R R40, SRZ ;  /* 0x0000000000287805 */ /* 0x000fc4000001ff00 */
[----:B------:R-:W-:Y:S02]  /*0350*/  CS2R R42, SRZ ;  /* 0x00000000002a7805 */ /* 0x000fe4000001ff00 */
[----:B------:R-:W-:Y:S02]  /*0360*/  CS2R R44, SRZ ;  /* 0x00000000002c7805 */ /* 0x000fe4000001ff00 */
[----:B------:R-:W-:Y:S02]  /*0370*/  CS2R R46, SRZ ;  /* 0x00000000002e7805 */ /* 0x000fe4000001ff00 */
[----:B------:R-:W-:Y:S02]  /*0380*/  CS2R R50, SRZ ;  /* 0x0000000000327805 */ /* 0x000fe4000001ff00 */
[----:B------:R-:W-:Y:S02]  /*0390*/  MOV R52, RZ ;  /* 0x000000ff00347202 */ /* 0x000fe40000000f00 */
[----:B------:R-:W-:-:S02]  /*03a0*/  CS2R R48, SRZ ;  /* 0x0000000000307805 */ /* 0x000fc4000001ff00 */
[----:B------:R-:W-:Y:S01]  /*03b0*/  MOV R76, RZ ;  /* 0x000000ff004c7202 */ /* 0x000fe20000000f00 */
[----:B------:R-:W-:Y:S02]  /*03c0*/  UIADD3 UR5, UPT, UPT, UR4, 0x1000, URZ ;  /* 0x0000100004057890 */ /* 0x000fe4000fffe0ff */
[----:B------:R-:W-:Y:S01]  /*03d0*/  UMOV UR6, UR4 ;  /* 0x0000000400067c82 */ /* 0x000fe20008000000 */
[----:B---3--:R0:W-:Y:S04]  /*03e0*/  STS.64 [R4], R2 ;  /* 0x0000000204007388 */ /* 0x0081e80000000a00 */
[----:B--2---:R1:W-:Y:S01]  /*03f0*/  STS.128 [R20+0x1000], R16 ;  /* 0x0010001014007388 */ /* 0x0043e20000000c00 */
[----:B------:R-:W-:Y:S06]  /*0400*/  BAR.SYNC.DEFER_BLOCKING 0x0 ;  /* 0x0000000000007b1d */ /* 0x000fec0000010000 */
[----:B------:R1:W2:Y:S04]  /*0410*/  LDS.128 R28, [R33] ;  /* 0x00000000211c7984 */ /* 0x0002a80000000c00 */
[----:B------:R1:W3:Y:S04]  /*0420*/  LDS.128 R16, [R33+0x10] ;  /* 0x0000100021107984 */ /* 0x0002e80000000c00 */
[----:B------:R1:W4:Y:S04]  /*0430*/  LDS.128 R20, [R34+0x1000] ;  /* 0x0010000022147984 */ /* 0x0003280000000c00 */
[----:B------:R1:W1:Y:S01]  /*0440*/  LDS.128 R24, [R34+0x1010] ;  /* 0x0010100022187984 */ /* 0x0002620000000c00 */
[----:B0-----:R-:W-:-:S02]  /*0450*/  MOV R4, RZ ;  /* 0x000000ff00047202 */ /* 0x001fc40000000f00 */
[----:B------:R-:W-:Y:S01]  /*0460*/  CS2R R2, SRZ ;  /* 0x0000000000027805 */ /* 0x000fe2000001ff00 */
[----:B------:R-:W-:Y:S06]  /*0470*/  BRA.U !UP0, `(.L_x_0) ;  /* 0x00000035081c7547 */ /* 0x000fec000b800000 */
[----:B-1----:R-:W-:Y:S01]  /*0480*/  IADD3 R33, PT, PT, R10, 0x8, RZ ;  /* 0x000000080a217810 */ /* 0x002fe20007ffe0ff */
[----:B------:R-:W-:Y:S01]  /*0490*/  UMOV UR6, UR4 ;  /* 0x0000000400067c82 */ /* 0x000fe20008000000 */
[----:B------:R-:W-:Y:S01]  /*04a0*/  MOV R10, R32 ;  /* 0x00000020000a7202 */ /* 0x000fe20000000f00 */
[----:B------:R-:W-:Y:S01]  /*04b0*/  UMOV UR9, 0x1 ;  /* 0x0000000100097882 */ /* 0x000fe20000000000 */
[----:B------:R-:W-:Y:S01]  /*04c0*/  MOV R39, RZ ;  /* 0x000000ff00277202 */ /* 0x000fe20000000f00 */
[----:B------:R-:W-:Y:S01]  /*04d0*/  IMAD R33, R33, UR11, R0 ;  /* 0x0000000b21217c24 */ /* 0x000fe2000f8e0200 */
[----:B------:R-:W-:Y:S01]  /*04e0*/  LOP3.LUT R0, R5, 0x3f, RZ, 0xc0, !PT ;  /* 0x0000003f05007812 */ /* 0x000fe200078ec0ff */
[----:B------:R-:W-:-:S03]  /*04f0*/  UMOV UR7, 0x8 ;  /* 0x0000000800077882 */ /* 0x000fc60000000000 */
[----:B------:R-:W-:-:S07]  /*0500*/  IADD3 R0, PT, PT, R0, R33, RZ ;  /* 0x0000002100007210 */ /* 0x000fce0007ffe0ff */
.L_x_1:
[-C--:B0-2---:R-:W-:Y:S01]  /*0510*/  FMUL R70, R26, R29.reuse ;  /* 0x0000001d1a467220 */ /* 0x085fe20000400000 */
[-C--:B----4-:R-:W-:Y:S01]  /*0520*/  FMUL R33, R21, R29.reuse ;  /* 0x0000001d15217220 */ /* 0x090fe20000400000 */
[-C--:B------:R-:W-:Y:S01]  /*0530*/  FMUL R32, R20, R29.reuse ;  /* 0x0000001d14207220 */ /* 0x080fe20000400000 */
[-C--:B------:R-:W-:Y:S01]  /*0540*/  FMUL R53, R23, R29.reuse ;  /* 0x0000001d17357220 */ /* 0x080fe20000400000 */
[-C--:B------:R-:W-:Y:S01]  /*0550*/  FMUL R66, R22, R29.reuse ;  /* 0x0000001d16427220 */ /* 0x080fe20000400000 */
[-C--:B------:R-:W-:Y:S01]  /*0560*/  FMUL R63, R25, R29.reuse ;  /* 0x0000001d193f7220 */ /* 0x080fe20000400000 */
[-C--:B------:R-:W-:Y:S01]  /*0570*/  FMUL R68, R24, R29.reuse ;  /* 0x0000001d18447220 */ /* 0x080fe20000400000 */
[----:B------:R-:W-:Y:S01]  /*0580*/  FMUL R29, R27, R29 ;  /* 0x0000001d1b1d7220 */ /* 0x000fe20000400000 */
[-C--:B------:R-:W-:Y:S01]  /*0590*/  FFMA R64, R20, R28.reuse, -R33 ;  /* 0x0000001c14407223 */ /* 0x080fe20000000821 */
[-C--:B------:R-:W-:Y:S01]  /*05a0*/  FFMA R35, R21, R28.reuse, R32 ;  /* 0x0000001c15237223 */ /* 0x080fe20000000020 */
[-C--:B------:R-:W-:Y:S01]  /*05b0*/  FFMA R70, R27, R28.reuse, R70 ;  /* 0x0000001c1b467223 */ /* 0x080fe20000000046 */
[-C--:B------:R-:W-:Y:S01]  /*05c0*/  FFMA R34, R22, R28.reuse, -R53 ;  /* 0x0000001c16227223 */ /* 0x080fe20000000835 */
[-C--:B------:R-:W-:Y:S01]  /*05d0*/  FFMA R33, R23, R28.reuse, R66 ;  /* 0x0000001c17217223 */ /* 0x080fe20000000042 */
[-C--:B------:R-:W-:Y:S01]  /*05e0*/  FFMA R63, R24, R28.reuse, -R63 ;  /* 0x0000001c183f7223 */ /* 0x080fe2000000083f */
[-C--:B------:R-:W-:Y:S01]  /*05f0*/  FFMA R32, R25, R28.reuse, R68 ;  /* 0x0000001c19207223 */ /* 0x080fe20000000044 */
[C---:B------:R-:W-:Y:S01]  /*0600*/  FFMA R29, R26.reuse, R28, -R29 ;  /* 0x0000001c1a1d7223 */ /* 0x040fe2000000081d */
[-C--:B------:R-:W-:Y:S01]  /*0610*/  FMUL R28, R26, R31.reuse ;  /* 0x0000001f1a1c7220 */ /* 0x080fe20000400000 */
[-C--:B------:R-:W-:Y:S01]  /*0620*/  FMUL R53, R21, R31.reuse ;  /* 0x0000001f15357220 */ /* 0x080fe20000400000 */
[-C--:B------:R-:W-:Y:S01]  /*0630*/  FMUL R66, R20, R31.reuse ;  /* 0x0000001f14427220 */ /* 0x080fe20000400000 */
[-C--:B------:R-:W-:Y:S01]  /*0640*/  FMUL R55, R23, R31.reuse ;  /* 0x0000001f17377220 */ /* 0x080fe20000400000 */
[-C--:B------:R-:W-:Y:S01]  /*0650*/  FMUL R72, R22, R31.reuse ;  /* 0x0000001f16487220 */ /* 0x080fe20000400000 */
[-C--:B------:R-:W-:Y:S01]  /*0660*/  FMUL R57, R25, R31.reuse ;  /* 0x0000001f19397220 */ /* 0x080fe20000400000 */
[-C--:B------:R-:W-:Y:S01]  /*0670*/  FMUL R74, R24, R31.reuse ;  /* 0x0000001f184a7220 */ /* 0x080fe20000400000 */
[C---:B------:R-:W-:Y:S01]  /*0680*/  FMUL R31, R27.reuse, R31 ;  /* 0x0000001f1b1f7220 */ /* 0x040fe20000400000 */
[-C--:B------:R-:W-:Y:S01]  /*0690*/  FFMA R65, R27, R30.reuse, R28 ;  /* 0x0000001e1b417223 */ /* 0x080fe2000000001c */
[-C--:B------:R-:W-:Y:S01]  /*06a0*/  FFMA R69, R21, R30.reuse, R66 ;  /* 0x0000001e15457223 */ /* 0x080fe20000000042 */
[-C--:B------:R-:W-:Y:S01]  /*06b0*/  FFMA R68, R22, R30.reuse, -R55 ;  /* 0x0000001e16447223 */ /* 0x080fe20000000837 */
[-C--:B------:R-:W-:Y:S01]  /*06c0*/  FFMA R28, R20, R30.reuse, -R53 ;  /* 0x0000001e141c7223 */ /* 0x080fe20000000835 */
[-C--:B------:R-:W-:Y:S01]  /*06d0*/  FFMA R67, R23, R30.reuse, R72 ;  /* 0x0000001e17437223 */ /* 0x080fe20000000048 */
[-C--:B------:R-:W-:Y:S01]  /*06e0*/  FFMA R57, R24, R30.reuse, -R57 ;  /* 0x0000001e18397223 */ /* 0x080fe20000000839 */
[-C--:B------:R-:W-:Y:S01]  /*06f0*/  FFMA R66, R25, R30.reuse, R74 ;  /* 0x0000001e19427223 */ /* 0x080fe2000000004a */
[----:B------:R-:W-:Y:S01]  /*0700*/  FFMA R55, R26, R30, -R31 ;  /* 0x0000001e1a377223 */ /* 0x000fe2000000081f */
[----:B------:R-:W-:Y:S01]  /*0710*/  FADD R61, R70, R61 ;  /* 0x0000003d463d7221 */ /* 0x000fe20000000000 */
[----:B---3--:R-:W-:Y:S01]  /*0720*/  FMUL R30, R26, R17 ;  /* 0x000000111a1e7220 */ /* 0x008fe20000400000 */
[-C--:B------:R-:W-:Y:S01]  /*0730*/  FMUL R70, R20, R19.reuse ;  /* 0x0000001314467220 */ /* 0x080fe20000400000 */
[----:B------:R-:W-:Y:S01]  /*0740*/  FADD R65, R65, R62 ;  /* 0x0000003e41417221 */ /* 0x000fe20000000000 */
[----:B------:R-:W-:Y:S01]  /*0750*/  FADD R39, R64, R39 ;  /* 0x0000002740277221 */ /* 0x000fe20000000000 */
[----:B------:R-:W-:Y:S01]  /*0760*/  FFMA R30, R27, R16, R30 ;  /* 0x000000101b1e7223 */ /* 0x000fe2000000001e */
[-C--:B------:R-:W-:Y:S01]  /*0770*/  FFMA R70, R21, R18.reuse, R70 ;  /* 0x0000001215467223 */ /* 0x080fe20000000046 */
[-C--:B------:R-:W-:Y:S01]  /*0780*/  FMUL R62, R24, R19.reuse ;  /* 0x00000013183e7220 */ /* 0x080fe20000400000 */
[----:B------:R-:W-:Y:S01]  /*0790*/  FADD R64, R33, R36 ;  /* 0x0000002421407221 */ /* 0x000fe20000000000 */
[----:B------:R-:W-:Y:S01]  /*07a0*/  FADD R53, R30, R47 ;  /* 0x0000002f1e357221 */ /* 0x000fe20000000000 */
[----:B------:R-:W-:Y:S01]  /*07b0*/  FADD R51, R70, R51 ;  /* 0x0000003346337221 */ /* 0x000fe20000000000 */
[-C--:B------:R-:W-:Y:S01]  /*07c0*/  FMUL R30, R22, R19.reuse ;  /* 0x00000013161e7220 */ /* 0x080fe20000400000 */
[----:B------:R-:W-:Y:S01]  /*07d0*/  FMUL R70, R26, R19 ;  /* 0x000000131a467220 */ /* 0x000fe20000400000 */
[----:B------:R-:W-:Y:S01]  /*07e0*/  FADD R63, R63, R58 ;  /* 0x0000003a3f3f7221 */ /* 0x000fe20000000000 */
[----:B------:R-:W-:Y:S01]  /*07f0*/  LEA R58, R8, UR6, 0x3 ;  /* 0x00000006083a7c11 */ /* 0x000fe2000f8e18ff */
[-C--:B------:R-:W-:Y:S01]  /*0800*/  FFMA R30, R23, R18.reuse, R30 ;  /* 0x00000012171e7223 */ /* 0x080fe2000000001e */
[-C--:B------:R-:W-:Y:S01]  /*0810*/  FFMA R31, R27, R18.reuse, R70 ;  /* 0x000000121b1f7223 */ /* 0x080fe20000000046 */
[----:B------:R-:W-:Y:S01]  /*0820*/  LEA R36, R9, UR5, 0x3 ;  /* 0x0000000509247c11 */ /* 0x000fe2000f8e18ff */
[----:B------:R-:W-:Y:S01]  /*0830*/  FFMA R47, R25, R18, R62 ;  /* 0x00000012192f7223 */ /* 0x000fe2000000003e */
[----:B------:R-:W-:Y:S01]  /*0840*/  FADD R49, R30, R49 ;  /* 0x000000311e317221 */ /* 0x000fe20000000000 */
[----:B------:R-:W-:Y:S01]  /*0850*/  FADD R48, R31, R48 ;  /* 0x000000301f307221 */ /* 0x000fe20000000000 */
[----:B------:R-:W-:Y:S01]  /*0860*/  FADD R38, R35, R38 ;  /* 0x0000002623267221 */ /* 0x000fe20000000000 */
[----:B------:R-:W-:Y:S01]  /*0870*/  FADD R37, R34, R37 ;  /* 0x0000002522257221 */ /* 0x000fe20000000000 */
[----:B------:R-:W-:Y:S01]  /*0880*/  FADD R59, R32, R59 ;  /* 0x0000003b203b7221 */ /* 0x000fe20000000000 */
[----:B------:R-:W-:Y:S01]  /*0890*/  FADD R60, R29, R60 ;  /* 0x0000003c1d3c7221 */ /* 0x000fe20000000000 */
[----:B------:R-:W-:Y:S01]  /*08a0*/  FADD R62, R28, R15 ;  /* 0x0000000f1c3e7221 */ /* 0x000fe20000000000 */
[----:B------:R-:W-:Y:S01]  /*08b0*/  LDS.128 R32, [R36+0x400] ;  /* 0x0004000024207984 */ /* 0x000fe20000000c00 */
[-C--:B------:R-:W-:Y:S01]  /*08c0*/  FMUL R74, R20, R17.reuse ;  /* 0x00000011144a7220 */ /* 0x080fe20000400000 */
[-C--:B------:R-:W-:Y:S01]  /*08d0*/  FMUL R72, R22, R17.reuse ;  /* 0x0000001116487220 */ /* 0x080fe20000400000 */
[-C--:B------:R-:W-:Y:S01]  /*08e0*/  FMUL R73, R21, R17.reuse ;  /* 0x0000001115497220 */ /* 0x080fe20000400000 */
[----:B------:R-:W0:Y:S01]  /*08f0*/  LDS.128 R28, [R58+0x200] ;  /* 0x000200003a1c7984 */ /* 0x000e220000000c00 */
[-C--:B------:R-:W-:Y:S01]  /*0900*/  FMUL R71, R23, R17.reuse ;  /* 0x0000001117477220 */ /* 0x080fe20000400000 */
[-C--:B------:R-:W-:Y:S01]  /*0910*/  FFMA R74, R21, R16.reuse, R74 ;  /* 0x00000010154a7223 */ /* 0x080fe2000000004a */
[-C--:B------:R-:W-:Y:S01]  /*0920*/  FFMA R72, R23, R16.reuse, R72 ;  /* 0x0000001017487223 */ /* 0x080fe20000000048 */
[----:B------:R-:W-:Y:S01]  /*0930*/  FMUL R70, R24, R17 ;  /* 0x0000001118467220 */ /* 0x000fe20000400000 */
[-C--:B------:R-:W-:Y:S01]  /*0940*/  FMUL R21, R21, R19.reuse ;  /* 0x0000001315157220 */ /* 0x080fe20000400000 */
[----:B------:R-:W-:Y:S01]  /*0950*/  FMUL R23, R23, R19 ;  /* 0x0000001317177220 */ /* 0x000fe20000400000 */
[----:B------:R-:W-:Y:S01]  /*0960*/  FADD R4, R69, R4 ;  /* 0x0000000445047221 */ /* 0x000fe20000000000 */
[-C--:B------:R-:W-:Y:S01]  /*0970*/  FMUL R69, R25, R17.reuse ;  /* 0x0000001119457220 */ /* 0x080fe20000400000 */
[----:B------:R-:W-:Y:S01]  /*0980*/  FMUL R17, R27, R17 ;  /* 0x000000111b117220 */ /* 0x000fe20000400000 */
[CC--:B------:R-:W-:Y:S01]  /*0990*/  FFMA R70, R25.reuse, R16.reuse, R70 ;  /* 0x0000001019467223 */ /* 0x0c0fe20000000046 */
[-C--:B------:R-:W-:Y:S01]  /*09a0*/  FMUL R15, R25, R19.reuse ;  /* 0x00000013190f7220 */ /* 0x080fe20000400000 */
[----:B------:R-:W-:Y:S01]  /*09b0*/  FMUL R75, R27, R19 ;  /* 0x000000131b4b7220 */ /* 0x000fe20000400000 */
[-C--:B------:R-:W-:Y:S01]  /*09c0*/  FFMA R73, R20, R16.reuse, -R73 ;  /* 0x0000001014497223 */ /* 0x080fe20000000849 */
[----:B------:R-:W-:Y:S01]  /*09d0*/  FFMA R71, R22, R16, -R71 ;  /* 0x0000001016477223 */ /* 0x000fe20000000847 */
[-C--:B------:R-:W-:Y:S01]  /*09e0*/  FFMA R25, R20, R18.reuse, -R21 ;  /* 0x0000001214197223 */ /* 0x080fe20000000815 */
[----:B------:R-:W-:Y:S01]  /*09f0*/  FFMA R19, R22, R18, -R23 ;  /* 0x0000001216137223 */ /* 0x000fe20000000817 */
[-C--:B------:R-:W-:Y:S01]  /*0a00*/  FFMA R69, R24, R16.reuse, -R69 ;  /* 0x0000001018457223 */ /* 0x080fe20000000845 */
[----:B------:R-:W1:Y:S01]  /*0a10*/  LDS.128 R20, [R36+0x410] ;  /* 0x0004100024147984 */ /* 0x000e620000000c00 */
[----:B------:R-:W-:Y:S01]  /*0a20*/  FFMA R27, R26, R16, -R17 ;  /* 0x000000101a1b7223 */ /* 0x000fe20000000811 */
[----:B------:R-:W-:Y:S01]  /*0a30*/  FADD R16, R66, R13 ;  /* 0x0000000d42107221 */ /* 0x000fe20000000000 */
[-C--:B------:R-:W-:Y:S01]  /*0a40*/  FFMA R15, R24, R18.reuse, -R15 ;  /* 0x00000012180f7223 */ /* 0x080fe2000000080f */
[----:B------:R-:W-:Y:S01]  /*0a50*/  FADD R17, R57, R12 ;  /* 0x0000000c39117221 */ /* 0x000fe20000000000 */
[----:B------:R-:W-:Y:S01]  /*0a60*/  FFMA R75, R26, R18, -R75 ;  /* 0x000000121a4b7223 */ /* 0x000fe2000000084b */
[----:B------:R-:W-:Y:S01]  /*0a70*/  FADD R18, R55, R14 ;  /* 0x0000000e37127221 */ /* 0x000fe20000000000 */
        /* <DEDUP_REMOVED lines=14> */
[----:B------:R-:W-:Y:S01]  /*0b60*/  IADD3 R10, PT, PT, R10, 0x8, RZ ;  /* 0x000000080a0a7810 */ /* 0x000fe20007ffe0ff */
[C---:B0-----:R-:W-:Y:S01]  /*0b70*/  FMUL R13, R29.reuse, R33 ;  /* 0x000000211d0d7220 */ /* 0x041fe20000400000 */
[CC--:B------:R-:W-:Y:S01]  /*0b80*/  FMUL R15, R29.reuse, R35.reuse ;  /* 0x000000231d0f7220 */ /* 0x0c0fe20000400000 */
[----:B------:R-:W-:Y:S01]  /*0b90*/  FMUL R14, R29, R34 ;  /* 0x000000221d0e7220 */ /* 0x000fe20000400000 */
[-C--:B------:R-:W-:Y:S01]  /*0ba0*/  FMUL R27, R31, R35.reuse ;  /* 0x000000231f1b7220 */ /* 0x080fe20000400000 */
[CC--:B------:R-:W-:Y:S01]  /*0bb0*/  FFMA R12, R28.reuse, R32.reuse, -R13 ;  /* 0x000000201c0c7223 */ /* 0x0c0fe2000000080d */
[----:B------:R-:W-:Y:S01]  /*0bc0*/  FMUL R13, R29, R32 ;  /* 0x000000201d0d7220 */ /* 0x000fe20000400000 */
[C---:B------:R-:W-:Y:S01]  /*0bd0*/  FFMA R24, R28.reuse, R34, -R15 ;  /* 0x000000221c187223 */ /* 0x040fe2000000080f */
[C---:B------:R-:W-:Y:S01]  /*0be0*/  FFMA R25, R28.reuse, R35, R14 ;  /* 0x000000231c197223 */ /* 0x040fe2000000000e */
[----:B------:R-:W-:Y:S01]  /*0bf0*/  FADD R39, R39, R12 ;  /* 0x0000000c27277221 */ /* 0x000fe20000000000 */
[----:B------:R-:W-:Y:S01]  /*0c00*/  FFMA R19, R28, R33, R13 ;  /* 0x000000211c137223 */ /* 0x000fe2000000000d */
[----:B------:R-:W-:Y:S01]  /*0c10*/  FADD R37, R37, R24 ;  /* 0x0000001825257221 */ /* 0x000fe20000000000 */
[----:B------:R-:W0:Y:S01]  /*0c20*/  LDS.128 R12, [R58+0x210] ;  /* 0x000210003a0c7984 */ /* 0x000e220000000c00 */
[-C--:B------:R-:W-:Y:S01]  /*0c30*/  FMUL R24, R32, R31.reuse ;  /* 0x0000001f20187220 */ /* 0x080fe20000400000 */
[----:B------:R-:W-:Y:S01]  /*0c40*/  FADD R38, R38, R19 ;  /* 0x0000001326267221 */ /* 0x000fe20000000000 */
[C---:B------:R-:W-:Y:S01]  /*0c50*/  FMUL R19, R33.reuse, R31 ;  /* 0x0000001f21137220 */ /* 0x040fe20000400000 */
[----:B------:R-:W-:Y:S01]  /*0c60*/  FADD R64, R64, R25 ;  /* 0x0000001940407221 */ /* 0x000fe20000000000 */
[----:B------:R-:W-:Y:S01]  /*0c70*/  FFMA R25, R33, R30, R24 ;  /* 0x0000001e21197223 */ /* 0x000fe20000000018 */
[----:B------:R-:W-:Y:S01]  /*0c80*/  FMUL R26, R31, R34 ;  /* 0x000000221f1a7220 */ /* 0x000fe20000400000 */
[----:B------:R-:W-:Y:S01]  /*0c90*/  FFMA R19, R32, R30, -R19 ;  /* 0x0000001e20137223 */ /* 0x000fe20000000813 */
[----:B------:R-:W-:Y:S01]  /*0ca0*/  FFMA R24, R30, R34, -R27 ;  /* 0x000000221e187223 */ /* 0x000fe2000000081b */
[----:B------:R-:W-:Y:S01]  /*0cb0*/  FADD R4, R4, R25 ;  /* 0x0000001904047221 */ /* 0x000fe20000000000 */
[----:B------:R-:W-:Y:S01]  /*0cc0*/  FFMA R27, R30, R35, R26 ;  /* 0x000000231e1b7223 */ /* 0x000fe2000000001a */
[----:B------:R-:W-:Y:S01]  /*0cd0*/  FADD R62, R62, R19 ;  /* 0x000000133e3e7221 */ /* 0x000fe20000000000 */
[----:B-1----:R-:W-:Y:S01]  /*0ce0*/  FMUL R19, R29, R21 ;  /* 0x000000151d137220 */ /* 0x002fe20000400000 */
[----:B------:R-:W-:Y:S01]  /*0cf0*/  FADD R3, R3, R24 ;  /* 0x0000001803037221 */ /* 0x000fe20000000000 */
[C---:B------:R-:W-:Y:S01]  /*0d00*/  FMUL R26, R29.reuse, R20 ;  /* 0x000000141d1a7220 */ /* 0x040fe20000400000 */
[C---:B------:R-:W-:Y:S01]  /*0d10*/  FMUL R25, R29.reuse, R23 ;  /* 0x000000171d197220 */ /* 0x040fe20000400000 */
[----:B------:R-:W-:Y:S01]  /*0d20*/  FMUL R66, R29, R22 ;  /* 0x000000161d427220 */ /* 0x000fe20000400000 */
[----:B------:R-:W-:Y:S01]  /*0d30*/  FFMA R24, R28, R20, -R19 ;  /* 0x000000141c187223 */ /* 0x000fe20000000813 */
[----:B------:R-:W-:Y:S01]  /*0d40*/  FMUL R19, R21, R31 ;  /* 0x0000001f15137220 */ /* 0x000fe20000400000 */
[CC--:B------:R-:W-:Y:S01]  /*0d50*/  FMUL R70, R31.reuse, R22.reuse ;  /* 0x000000161f467220 */ /* 0x0c0fe20000400000 */
[----:B------:R-:W-:Y:S01]  /*0d60*/  FADD R2, R2, R27 ;  /* 0x0000001b02027221 */ /* 0x000fe20000000000 */
[C---:B------:R-:W-:Y:S01]  /*0d70*/  FFMA R26, R28.reuse, R21, R26 ;  /* 0x000000151c1a7223 */ /* 0x040fe2000000001a */
[C---:B------:R-:W-:Y:S01]  /*0d80*/  FFMA R25, R28.reuse, R22, -R25 ;  /* 0x000000161c197223 */ /* 0x040fe20000000819 */
[----:B------:R-:W-:Y:S01]  /*0d90*/  FFMA R66, R28, R23, R66 ;  /* 0x000000171c427223 */ /* 0x000fe20000000042 */
[C---:B------:R-:W-:Y:S01]  /*0da0*/  FMUL R68, R20.reuse, R31 ;  /* 0x0000001f14447220 */ /* 0x040fe20000400000 */
[-C--:B------:R-:W-:Y:S01]  /*0db0*/  FMUL R27, R31, R23.reuse ;  /* 0x000000171f1b7220 */ /* 0x080fe20000400000 */
[-C--:B------:R-:W-:Y:S01]  /*0dc0*/  FFMA R28, R20, R30.reuse, -R19 ;  /* 0x0000001e141c7223 */ /* 0x080fe20000000813 */
[C---:B------:R-:W-:Y:S01]  /*0dd0*/  FFMA R70, R30.reuse, R23, R70 ;  /* 0x000000171e467223 */ /* 0x040fe20000000046 */
[----:B------:R-:W-:Y:S01]  /*0de0*/  FFMA R29, R21, R30, R68 ;  /* 0x0000001e151d7223 */ /* 0x000fe20000000044 */
        /* <DEDUP_REMOVED lines=10> */
[----:B------:R-:W-:Y:S01]  /*0e90*/  LDS.128 R24, [R36+0x800] ;  /* 0x0008000024187984 */ /* 0x000fe20000000c00 */
[C---:B0-----:R-:W-:Y:S01]  /*0ea0*/  FMUL R17, R13.reuse, R33 ;  /* 0x000000210d117220 */ /* 0x041fe20000400000 */
[C---:B------:R-:W-:Y:S01]  /*0eb0*/  FMUL R72, R13.reuse, R32 ;  /* 0x000000200d487220 */ /* 0x040fe20000400000 */
[C---:B------:R-:W-:Y:S01]  /*0ec0*/  FMUL R67, R13.reuse, R35 ;  /* 0x000000230d437220 */ /* 0x040fe20000400000 */
[C---:B------:R-:W-:Y:S01]  /*0ed0*/  FMUL R70, R13.reuse, R34 ;  /* 0x000000220d467220 */ /* 0x040fe20000400000 */
[C---:B------:R-:W-:Y:S01]  /*0ee0*/  FMUL R57, R13.reuse, R21 ;  /* 0x000000150d397220 */ /* 0x040fe20000400000 */
[C---:B------:R-:W-:Y:S01]  /*0ef0*/  FMUL R68, R13.reuse, R20 ;  /* 0x000000140d447220 */ /* 0x040fe20000400000 */
[C---:B------:R-:W-:Y:S01]  /*0f00*/  FMUL R55, R13.reuse, R23 ;  /* 0x000000170d377220 */ /* 0x040fe20000400000 */
[----:B------:R-:W-:Y:S01]  /*0f10*/  FMUL R66, R13, R22 ;  /* 0x000000160d427220 */ /* 0x000fe20000400000 */
[C---:B------:R-:W-:Y:S01]  /*0f20*/  FFMA R13, R12.reuse, R32, -R17 ;  /* 0x000000200c0d7223 */ /* 0x040fe20000000811 */
[C---:B------:R-:W-:Y:S01]  /*0f30*/  FFMA R72, R12.reuse, R33, R72 ;  /* 0x000000210c487223 */ /* 0x040fe20000000048 */
[C---:B------:R-:W-:Y:S01]  /*0f40*/  FFMA R67, R12.reuse, R34, -R67 ;  /* 0x000000220c437223 */ /* 0x040fe20000000843 */
[C---:B------:R-:W-:Y:S01]  /*0f50*/  FFMA R70, R12.reuse, R35, R70 ;  /* 0x000000230c467223 */ /* 0x040fe20000000046 */
[C---:B------:R-:W-:Y:S01]  /*0f60*/  FFMA R57, R12.reuse, R20, -R57 ;  /* 0x000000140c397223 */ /* 0x040fe20000000839 */
[C---:B------:R-:W-:Y:S01]  /*0f70*/  FFMA R68, R12.reuse, R21, R68 ;  /* 0x000000150c447223 */ /* 0x040fe20000000044 */
[C---:B------:R-:W-:Y:S01]  /*0f80*/  FFMA R55, R12.reuse, R22, -R55 ;  /* 0x000000160c377223 */ /* 0x040fe20000000837 */
[----:B------:R-:W-:Y:S01]  /*0f90*/  FFMA R66, R12, R23, R66 ;  /* 0x000000170c427223 */ /* 0x000fe20000000042 */
[CC--:B------:R-:W-:Y:S01]  /*0fa0*/  FMUL R31, R33.reuse, R15.reuse ;  /* 0x0000000f211f7220 */ /* 0x0c0fe20000400000 */
[----:B------:R-:W0:Y:S01]  /*0fb0*/  LDS.128 R16, [R58+0x400] ;  /* 0x000400003a107984 */ /* 0x000e220000000c00 */
[----:B------:R-:W-:Y:S01]  /*0fc0*/  FMUL R12, R32, R15 ;  /* 0x0000000f200c7220 */ /* 0x000fe20000400000 */
[----:B------:R-:W-:Y:S01]  /*0fd0*/  FADD R40, R40, R13 ;  /* 0x0000000d28287221 */ /* 0x000fe20000000000 */
[-C--:B------:R-:W-:Y:S01]  /*0fe0*/  FFMA R31, R32, R14.reuse, -R31 ;  /* 0x0000000e201f7223 */ /* 0x080fe2000000081f */
[----:B------:R-:W-:Y:S01]  /*0ff0*/  FADD R46, R46, R55 ;  /* 0x000000372e2e7221 */ /* 0x000fe20000000000 */
[----:B------:R-:W-:Y:S01]  /*1000*/  FFMA R32, R33, R14, R12 ;  /* 0x0000000e21207223 */ /* 0x000fe2000000000c */
[CC--:B------:R-:W-:Y:S01]  /*1010*/  FMUL R33, R15.reuse, R35.reuse ;  /* 0x000000230f217220 */ /* 0x0c0fe20000400000 */
[-C--:B------:R-:W-:Y:S01]  /*1020*/  FMUL R12, R15, R34.reuse ;  /* 0x000000220f0c7220 */ /* 0x080fe20000400000 */
[----:B------:R-:W-:Y:S01]  /*1030*/  FADD R50, R50, R31 ;  /* 0x0000001f32327221 */ /* 0x000fe20000000000 */
[----:B------:R-:W-:Y:S01]  /*1040*/  FADD R51, R51, R32 ;  /* 0x0000002033337221 */ /* 0x000fe20000000000 */
[C---:B------:R-:W-:Y:S01]  /*1050*/  FFMA R33, R14.reuse, R34, -R33 ;  /* 0x000000220e217223 */ /* 0x040fe20000000821 */
[----:B------:R-:W-:Y:S01]  /*1060*/  FFMA R34, R14, R35, R12 ;  /* 0x000000230e227223 */ /* 0x000fe2000000000c */
[-C--:B------:R-:W-:Y:S01]  /*1070*/  FMUL R35, R21, R15.reuse ;  /* 0x0000000f15237220 */ /* 0x080fe20000400000 */
[----:B------:R-:W-:Y:S01]  /*1080*/  FMUL R12, R20, R15 ;  /* 0x0000000f140c7220 */ /* 0x000fe20000400000 */
[----:B------:R-:W-:Y:S01]  /*1090*/  FADD R52, R52, R33 ;  /* 0x0000002134347221 */ /* 0x000fe20000000000 */
[----:B------:R-:W-:Y:S01]  /*10a0*/  FADD R49, R49, R34 ;  /* 0x0000002231317221 */ /* 0x000fe20000000000 */
[-C--:B------:R-:W-:Y:S01]  /*10b0*/  FFMA R35, R20, R14.reuse, -R35 ;  /* 0x0000000e14237223 */ /* 0x080fe20000000823 */
[----:B------:R-:W-:Y:S01]  /*10c0*/  FFMA R20, R21, R14, R12 ;  /* 0x0000000e15147223 */ /* 0x000fe2000000000c */
[CC--:B------:R-:W-:Y:S01]  /*10d0*/  FMUL R12, R15.reuse, R22.reuse ;  /* 0x000000160f0c7220 */ /* 0x0c0fe20000400000 */
[-C--:B------:R-:W-:Y:S01]  /*10e0*/  FMUL R21, R15, R23.reuse ;  /* 0x000000170f157220 */ /* 0x080fe20000400000 */
[----:B------:R-:W-:Y:S01]  /*10f0*/  FADD R54, R54, R35 ;  /* 0x0000002336367221 */ /* 0x000fe20000000000 */
[----:B------:R-:W-:Y:S01]  /*1100*/  FADD R55, R47, R20 ;  /* 0x000000142f377221 */ /* 0x000fe20000000000 */
[C---:B------:R-:W-:Y:S01]  /*1110*/  FFMA R23, R14.reuse, R23, R12 ;  /* 0x000000170e177223 */ /* 0x040fe2000000000c */
[----:B------:R-:W-:Y:S01]  /*1120*/  FFMA R21, R14, R22, -R21 ;  /* 0x000000160e157223 */ /* 0x000fe20000000815 */
[----:B------:R-:W1:Y:S01]  /*1130*/  LDS.128 R32, [R58+0x410] ;  /* 0x000410003a207984 */ /* 0x000e620000000c00 */
[----:B------:R-:W-:Y:S01]  /*1140*/  FADD R53, R53, R66 ;  /* 0x0000004235357221 */ /* 0x000fe20000000000 */
[----:B------:R-:W-:Y:S01]  /*1150*/  FADD R48, R48, R23 ;  /* 0x0000001730307221 */ /* 0x000fe20000000000 */
[----:B------:R-:W-:Y:S01]  /*1160*/  FADD R56, R56, R21 ;  /* 0x0000001538387221 */ /* 0x000fe20000000000 */
[----:B------:R-:W2:Y:S01]  /*1170*/  LDS.128 R12, [R36+0x810] ;  /* 0x00081000240c7984 */ /* 0x000ea20000000c00 */
[----:B------:R-:W-:Y:S01]  /*1180*/  FADD R45, R45, R68 ;  /* 0x000000442d2d7221 */ /* 0x000fe20000000000 */
[----:B------:R-:W-:Y:S01]  /*1190*/  FADD R41, R41, R72 ;  /* 0x0000004829297221 */ /* 0x000fe20000000000 */
[----:B------:R-:W-:Y:S01]  /*11a0*/  FADD R42, R42, R67 ;  /* 0x000000432a2a7221 */ /* 0x000fe20000000000 */
[----:B------:R-:W-:Y:S01]  /*11b0*/  FADD R43, R43, R70 ;  /* 0x000000462b2b7221 */ /* 0x000fe20000000000 */
[----:B------:R-:W-:Y:S01]  /*11c0*/  FADD R44, R44, R57 ;  /* 0x000000392c2c7221 */ /* 0x000fe20000000000 */
[C---:B0-----:R-:W-:Y:S01]  /*11d0*/  FMUL R31, R17.reuse, R25 ;  /* 0x00000019111f7220 */ /* 0x041fe20000400000 */
[C---:B------:R-:W-:Y:S01]  /*11e0*/  FMUL R21, R17.reuse, R24 ;  /* 0x0000001811157220 */ /* 0x040fe20000400000 */
[C---:B------:R-:W-:Y:S01]  /*11f0*/  FMUL R23, R17.reuse, R27 ;  /* 0x0000001b11177220 */ /* 0x040fe20000400000 */
[----:B------:R-:W-:Y:S01]  /*1200*/  FMUL R22, R17, R26 ;  /* 0x0000001a11167220 */ /* 0x000fe20000400000 */
[C---:B------:R-:W-:Y:S01]  /*1210*/  FFMA R20, R16.reuse, R24, -R31 ;  /* 0x0000001810147223 */ /* 0x040fe2000000081f */
[----:B------:R-:W-:Y:S01]  /*1220*/  FFMA R21, R16, R25, R21 ;  /* 0x0000001910157223 */ /* 0x000fe20000000015 */
[----:B------:R-:W-:-:S02]  /*1230*/  FMUL R31, R19, R27 ;  /* 0x0000001b131f7220 */ /* 0x000fc40000400000 */
[----:B------:R-:W-:Y:S01]  /*1240*/  FADD R39, R39, R20 ;  /* 0x0000001427277221 */ /* 0x000fe20000000000 */
[CC--:B------:R-:W-:Y:S01]  /*1250*/  FFMA R20, R16.reuse, R26.reuse, -R23 ;  /* 0x0000001a10147223 */ /* 0x0c0fe20000000817 */
[----:B------:R-:W-:Y:S01]  /*1260*/  FFMA R23, R16, R27, R22 ;  /* 0x0000001b10177223 */ /* 0x000fe20000000016 */
[----:B------:R-:W-:Y:S01]  /*1270*/  FADD R38, R38, R21 ;  /* 0x0000001526267221 */ /* 0x000fe20000000000 */
[-C--:B------:R-:W-:Y:S01]  /*1280*/  FMUL R21, R25, R19.reuse ;  /* 0x0000001319157220 */ /* 0x080fe20000400000 */
[----:B------:R-:W-:Y:S01]  /*1290*/  FADD R37, R37, R20 ;  /* 0x0000001425257221 */ /* 0x000fe20000000000 */
[----:B------:R-:W-:Y:S01]  /*12a0*/  FMUL R20, R24, R19 ;  /* 0x0000001318147220 */ /* 0x000fe20000400000 */
[----:B------:R-:W-:Y:S01]  /*12b0*/  FADD R64, R64, R23 ;  /* 0x0000001740407221 */ /* 0x000fe20000000000 */
[----:B------:R-:W-:Y:S01]  /*12c0*/  FMUL R22, R19, R26 ;  /* 0x0000001a13167220 */ /* 0x000fe20000400000 */
[-C--:B------:R-:W-:Y:S01]  /*12d0*/  FFMA R21, R24, R18.reuse, -R21 ;  /* 0x0000001218157223 */ /* 0x080fe20000000815 */
[----:B------:R-:W-:Y:S01]  /*12e0*/  FFMA R23, R25, R18, R20 ;  /* 0x0000001219177223 */ /* 0x000fe20000000014 */
[C---:B------:R-:W-:Y:S01]  /*12f0*/  FFMA R20, R18.reuse, R26, -R31 ;  /* 0x0000001a12147223 */ /* 0x040fe2000000081f */
[----:B------:R-:W-:Y:S01]  /*1300*/  FFMA R31, R18, R27, R22 ;  /* 0x0000001b121f7223 */ /* 0x000fe20000000016 */
[----:B------:R-:W-:Y:S01]  /*1310*/  FADD R62, R62, R21 ;  /* 0x000000153e3e7221 */ /* 0x000fe20000000000 */
[----:B------:R-:W-:Y:S01]  /*1320*/  FADD R4, R4, R23 ;  /* 0x0000001704047221 */ /* 0x000fe20000000000 */
[----:B------:R-:W-:Y:S01]  /*1330*/  FADD R3, R3, R20 ;  /* 0x0000001403037221 */ /* 0x000fe20000000000 */
[C---:B-1----:R-:W-:Y:S01]  /*1340*/  FMUL R69, R33.reuse, R25 ;  /* 0x0000001921457220 */ /* 0x042fe20000400000 */
[C---:B------:R-:W-:Y:S01]  /*1350*/  FMUL R72, R33.reuse, R24 ;  /* 0x0000001821487220 */ /* 0x040fe20000400000 */
[C---:B------:R-:W-:Y:S01]  /*1360*/  FMUL R67, R33.reuse, R27 ;  /* 0x0000001b21437220 */ /* 0x040fe20000400000 */
[----:B------:R-:W-:Y:S01]  /*1370*/  FMUL R70, R33, R26 ;  /* 0x0000001a21467220 */ /* 0x000fe20000400000 */
[C---:B--2---:R-:W-:Y:S01]  /*1380*/  FMUL R21, R17.reuse, R13 ;  /* 0x0000000d11157220 */ /* 0x044fe20000400000 */
[C---:B------:R-:W-:Y:S01]  /*1390*/  FMUL R22, R17.reuse, R12 ;  /* 0x0000000c11167220 */ /* 0x040fe20000400000 */
[C---:B------:R-:W-:Y:S01]  /*13a0*/  FMUL R23, R17.reuse, R15 ;  /* 0x0000000f11177220 */ /* 0x040fe20000400000 */
[-C--:B------:R-:W-:Y:S01]  /*13b0*/  FMUL R66, R17, R14.reuse ;  /* 0x0000000e11427220 */ /* 0x080fe20000400000 */
[----:B------:R-:W-:Y:S01]  /*13c0*/  FMUL R17, R13, R19 ;  /* 0x000000130d117220 */ /* 0x000fe20000400000 */
[C---:B------:R-:W-:Y:S01]  /*13d0*/  FMUL R68, R19.reuse, R14 ;  /* 0x0000000e13447220 */ /* 0x040fe20000400000 */
[C---:B------:R-:W-:Y:S01]  /*13e0*/  FFMA R20, R16.reuse, R12, -R21 ;  /* 0x0000000c10147223 */ /* 0x040fe20000000815 */
[C---:B------:R-:W-:Y:S01]  /*13f0*/  FFMA R22, R16.reuse, R13, R22 ;  /* 0x0000000d10167223 */ /* 0x040fe20000000016 */
[C---:B------:R-:W-:Y:S01]  /*1400*/  FFMA R23, R16.reuse, R14, -R23 ;  /* 0x0000000e10177223 */ /* 0x040fe20000000817 */
[----:B------:R-:W-:Y:S01]  /*1410*/  FFMA R66, R16, R15, R66 ;  /* 0x0000000f10427223 */ /* 0x000fe20000000042 */
[CC--:B------:R-:W-:Y:S01]  /*1420*/  FFMA R17, R12.reuse, R18.reuse, -R17 ;  /* 0x000000120c117223 */ /* 0x0c0fe20000000811 */
[----:B------:R-:W-:Y:S01]  /*1430*/  FMUL R16, R12, R19 ;  /* 0x000000130c107220 */ /* 0x000fe20000400000 */
[-C--:B------:R-:W-:Y:S01]  /*1440*/  FMUL R21, R19, R15.reuse ;  /* 0x0000000f13157220 */ /* 0x080fe20000400000 */
[-C--:B------:R-:W-:Y:S01]  /*1450*/  FFMA R68, R18, R15.reuse, R68 ;  /* 0x0000000f12447223 */ /* 0x080fe20000000044 */
[----:B------:R-:W-:Y:S01]  /*1460*/  FADD R30, R30, R17 ;  /* 0x000000111e1e7221 */ /* 0x000fe20000000000 */
[----:B------:R-:W-:Y:S01]  /*1470*/  FFMA R16, R13, R18, R16 ;  /* 0x000000120d107223 */ /* 0x000fe20000000010 */
[----:B------:R-:W-:Y:S01]  /*1480*/  FFMA R21, R18, R14, -R21 ;  /* 0x0000000e12157223 */ /* 0x000fe20000000815 */
[----:B------:R-:W-:Y:S01]  /*1490*/  FMUL R17, R33, R15 ;  /* 0x0000000f21117220 */ /* 0x000fe20000400000 */
[----:B------:R-:W-:Y:S01]  /*14a0*/  FADD R61, R61, R66 ;  /* 0x000000423d3d7221 */ /* 0x000fe20000000000 */
[----:B------:R-:W-:Y:S01]  /*14b0*/  FADD R65, R65, R68 ;  /* 0x0000004441417221 */ /* 0x000fe20000000000 */
[C---:B------:R-:W-:Y:S01]  /*14c0*/  FMUL R47, R33.reuse, R13 ;  /* 0x0000000d212f7220 */ /* 0x040fe20000400000 */
[C---:B------:R-:W-:Y:S01]  /*14d0*/  FMUL R68, R33.reuse, R12 ;  /* 0x0000000c21447220 */ /* 0x040fe20000400000 */
[-C--:B------:R-:W-:Y:S01]  /*14e0*/  FMUL R66, R33, R14.reuse ;  /* 0x0000000e21427220 */ /* 0x080fe20000400000 */
[----:B------:R-:W-:Y:S01]  /*14f0*/  FADD R2, R2, R31 ;  /* 0x0000001f02027221 */ /* 0x000fe20000000000 */
[----:B------:R-:W-:Y:S01]  /*1500*/  FADD R63, R63, R20 ;  /* 0x000000143f3f7221 */ /* 0x000fe20000000000 */
[----:B------:R-:W-:Y:S01]  /*1510*/  FADD R59, R59, R22 ;  /* 0x000000163b3b7221 */ /* 0x000fe20000000000 */
[----:B------:R-:W-:Y:S01]  /*1520*/  FADD R60, R60, R23 ;  /* 0x000000173c3c7221 */ /* 0x000fe20000000000 */
[----:B------:R-:W-:Y:S01]  /*1530*/  FADD R29, R29, R16 ;  /* 0x000000101d1d7221 */ /* 0x000fe20000000000 */
[----:B------:R-:W-:Y:S01]  /*1540*/  FADD R28, R28, R21 ;  /* 0x000000151c1c7221 */ /* 0x000fe20000000000 */
[C---:B------:R-:W-:Y:S01]  /*1550*/  FFMA R33, R32.reuse, R14, -R17 ;  /* 0x0000000e20217223 */ /* 0x040fe20000000811 */
[C---:B------:R-:W-:Y:S01]  /*1560*/  FFMA R69, R32.reuse, R24, -R69 ;  /* 0x0000001820457223 */ /* 0x040fe20000000845 */
[C---:B------:R-:W-:Y:S01]  /*1570*/  FFMA R72, R32.reuse, R25, R72 ;  /* 0x0000001920487223 */ /* 0x040fe20000000048 */
[C---:B------:R-:W-:Y:S01]  /*1580*/  FFMA R67, R32.reuse, R26, -R67 ;  /* 0x0000001a20437223 */ /* 0x040fe20000000843 */
[C---:B------:R-:W-:Y:S01]  /*1590*/  FFMA R70, R32.reuse, R27, R70 ;  /* 0x0000001b20467223 */ /* 0x040fe20000000046 */
[C---:B------:R-:W-:Y:S01]  /*15a0*/  FFMA R47, R32.reuse, R12, -R47 ;  /* 0x0000000c202f7223 */ /* 0x040fe2000000082f */
[C---:B------:R-:W-:Y:S01]  /*15b0*/  FFMA R68, R32.reuse, R13, R68 ;  /* 0x0000000d20447223 */ /* 0x040fe20000000044 */
[----:B------:R-:W-:Y:S01]  /*15c0*/  FFMA R66, R32, R15, R66 ;  /* 0x0000000f20427223 */ /* 0x000fe20000000042 */
[----:B------:R-:W-:Y:S01]  /*15d0*/  LDS.128 R16, [R58+0x600] ;  /* 0x000600003a107984 */ /* 0x000fe20000000c00 */
[CC--:B------:R-:W-:Y:S01]  /*15e0*/  FMUL R31, R25.reuse, R35.reuse ;  /* 0x00000023191f7220 */ /* 0x0c0fe20000400000 */
[----:B------:R-:W-:Y:S01]  /*15f0*/  FMUL R32, R24, R35 ;  /* 0x0000002318207220 */ /* 0x000fe20000400000 */
[----:B------:R-:W-:Y:S01]  /*1600*/  FADD R44, R44, R47 ;  /* 0x0000002f2c2c7221 */ /* 0x000fe20000000000 */
[----:B------:R-:W0:Y:S01]  /*1610*/  LDS.128 R20, [R36+0xc00] ;  /* 0x000c000024147984 */ /* 0x000e220000000c00 */
[-C--:B------:R-:W-:Y:S01]  /*1620*/  FFMA R31, R24, R34.reuse, -R31 ;  /* 0x00000022181f7223 */ /* 0x080fe2000000081f */
[----:B------:R-:W-:Y:S01]  /*1630*/  FFMA R24, R25, R34, R32 ;  /* 0x0000002219187223 */ /* 0x000fe20000000020 */
[CC--:B------:R-:W-:Y:S01]  /*1640*/  FMUL R25, R35.reuse, R27.reuse ;  /* 0x0000001b23197220 */ /* 0x0c0fe20000400000 */
[-C--:B------:R-:W-:Y:S01]  /*1650*/  FMUL R32, R35, R26.reuse ;  /* 0x0000001a23207220 */ /* 0x080fe20000400000 */
[----:B------:R-:W-:Y:S01]  /*1660*/  FADD R47, R53, R66 ;  /* 0x00000042352f7221 */ /* 0x000fe20000000000 */
[----:B------:R-:W-:Y:S01]  /*1670*/  FADD R51, R51, R24 ;  /* 0x0000001833337221 */ /* 0x000fe20000000000 */
[C---:B------:R-:W-:Y:S01]  /*1680*/  FFMA R25, R34.reuse, R26, -R25 ;  /* 0x0000001a22197223 */ /* 0x040fe20000000819 */
[----:B------:R-:W-:Y:S01]  /*1690*/  FFMA R26, R34, R27, R32 ;  /* 0x0000001b221a7223 */ /* 0x000fe20000000020 */
[CC--:B------:R-:W-:Y:S01]  /*16a0*/  FMUL R27, R13.reuse, R35.reuse ;  /* 0x000000230d1b7220 */ /* 0x0c0fe20000400000 */
        /* <DEDUP_REMOVED lines=11> */
[----:B------:R-:W-:Y:S01]  /*1760*/  FADD R55, R55, R32 ;  /* 0x0000002037377221 */ /* 0x000fe20000000000 */
[----:B------:R-:W1:Y:S01]  /*1770*/  LDS.128 R12, [R36+0xc10] ;  /* 0x000c1000240c7984 */ /* 0x000e620000000c00 */
        /* <DEDUP_REMOVED lines=8> */
[C---:B0-----:R-:W-:Y:S01]  /*1800*/  FMUL R25, R17.reuse, R21 ;  /* 0x0000001511197220 */ /* 0x041fe20000400000 */
[CC--:B------:R-:W-:Y:S01]  /*1810*/  FMUL R27, R17.reuse, R23.reuse ;  /* 0x00000017111b7220 */ /* 0x0c0fe20000400000 */
[----:B------:R-:W-:Y:S01]  /*1820*/  FMUL R26, R17, R22 ;  /* 0x00000016111a7220 */ /* 0x000fe20000400000 */
[-C--:B------:R-:W-:Y:S01]  /*1830*/  FMUL R35, R19, R23.reuse ;  /* 0x0000001713237220 */ /* 0x080fe20000400000 */
[CC--:B------:R-:W-:Y:S01]  /*1840*/  FFMA R24, R16.reuse, R20.reuse, -R25 ;  /* 0x0000001410187223 */ /* 0x0c0fe20000000819 */
[----:B------:R-:W-:Y:S01]  /*1850*/  FMUL R25, R17, R20 ;  /* 0x0000001411197220 */ /* 0x000fe20000400000 */
[CC--:B------:R-:W-:Y:S01]  /*1860*/  FFMA R32, R16.reuse, R22.reuse, -R27 ;  /* 0x0000001610207223 */ /* 0x0c0fe2000000081b */
[C---:B------:R-:W-:Y:S01]  /*1870*/  FFMA R33, R16.reuse, R23, R26 ;  /* 0x0000001710217223 */ /* 0x040fe2000000001a */
[----:B------:R-:W-:Y:S01]  /*1880*/  FMUL R34, R19, R22 ;  /* 0x0000001613227220 */ /* 0x000fe20000400000 */
[----:B------:R-:W-:Y:S01]  /*1890*/  FFMA R31, R16, R21, R25 ;  /* 0x00000015101f7223 */ /* 0x000fe20000000019 */
[----:B------:R-:W-:Y:S01]  /*18a0*/  FADD R37, R37, R32 ;  /* 0x0000002025257221 */ /* 0x000fe20000000000 */
[-C--:B------:R-:W-:Y:S01]  /*18b0*/  FMUL R32, R20, R19.reuse ;  /* 0x0000001314207220 */ /* 0x080fe20000400000 */
[----:B------:R-:W-:Y:S01]  /*18c0*/  FADD R64, R64, R33 ;  /* 0x0000002140407221 */ /* 0x000fe20000000000 */
[----:B------:R-:W-:Y:S01]  /*18d0*/  FADD R38, R38, R31 ;  /* 0x0000001f26267221 */ /* 0x000fe20000000000 */
[C---:B------:R-:W-:Y:S01]  /*18e0*/  FMUL R31, R21.reuse, R19 ;  /* 0x00000013151f7220 */ /* 0x040fe20000400000 */
[----:B------:R-:W-:Y:S01]  /*18f0*/  FFMA R33, R21, R18, R32 ;  /* 0x0000001215217223 */ /* 0x000fe20000000020 */
[----:B------:R-:W-:Y:S01]  /*1900*/  FADD R39, R39, R24 ;  /* 0x0000001827277221 */ /* 0x000fe20000000000 */
[----:B------:R-:W-:Y:S01]  /*1910*/  FFMA R32, R18, R22, -R35 ;  /* 0x0000001612207223 */ /* 0x000fe20000000823 */
[----:B------:R-:W-:Y:S01]  /*1920*/  FFMA R31, R20, R18, -R31 ;  /* 0x00000012141f7223 */ /* 0x000fe2000000081f */
[----:B------:R-:W0:Y:S01]  /*1930*/  LDS.128 R24, [R58+0x610] ;  /* 0x000610003a187984 */ /* 0x000e220000000c00 */
[----:B------:R-:W-:Y:S01]  /*1940*/  FFMA R35, R18, R23, R34 ;  /* 0x0000001712237223 */ /* 0x000fe20000000022 */
[----:B------:R-:W-:Y:S01]  /*1950*/  FADD R4, R4, R33 ;  /* 0x0000002104047221 */ /* 0x000fe20000000000 */
[----:B------:R-:W-:Y:S01]  /*1960*/  FADD R62, R62, R31 ;  /* 0x0000001f3e3e7221 */ /* 0x000fe20000000000 */
[C---:B-1----:R-:W-:Y:S01]  /*1970*/  FMUL R31, R17.reuse, R13 ;  /* 0x0000000d111f7220 */ /* 0x042fe20000400000 */
[C---:B------:R-:W-:Y:S01]  /*1980*/  FMUL R34, R17.reuse, R12 ;  /* 0x0000000c11227220 */ /* 0x040fe20000400000 */
[C---:B------:R-:W-:Y:S01]  /*1990*/  FMUL R33, R17.reuse, R15 ;  /* 0x0000000f11217220 */ /* 0x040fe20000400000 */
[----:B------:R-:W-:Y:S01]  /*19a0*/  FMUL R48, R17, R14 ;  /* 0x0000000e11307220 */ /* 0x000fe20000400000 */
[----:B------:R-:W-:Y:S01]  /*19b0*/  FADD R3, R3, R32 ;  /* 0x0000002003037221 */ /* 0x000fe20000000000 */
[C---:B------:R-:W-:Y:S01]  /*19c0*/  FFMA R32, R16.reuse, R12, -R31 ;  /* 0x0000000c10207223 */ /* 0x040fe2000000081f */
[C---:B------:R-:W-:Y:S01]  /*19d0*/  FFMA R34, R16.reuse, R13, R34 ;  /* 0x0000000d10227223 */ /* 0x040fe20000000022 */
[CC--:B------:R-:W-:Y:S01]  /*19e0*/  FFMA R33, R16.reuse, R14.reuse, -R33 ;  /* 0x0000000e10217223 */ /* 0x0c0fe20000000821 */
[----:B------:R-:W-:Y:S01]  /*19f0*/  FFMA R48, R16, R15, R48 ;  /* 0x0000000f10307223 */ /* 0x000fe20000000030 */
[-C--:B------:R-:W-:Y:S01]  /*1a00*/  FMUL R17, R13, R19.reuse ;  /* 0x000000130d117220 */ /* 0x080fe20000400000 */
[C---:B------:R-:W-:Y:S01]  /*1a10*/  FMUL R16, R12.reuse, R19 ;  /* 0x000000130c107220 */ /* 0x040fe20000400000 */
[CC--:B------:R-:W-:Y:S01]  /*1a20*/  FMUL R31, R19.reuse, R15.reuse ;  /* 0x0000000f131f7220 */ /* 0x0c0fe20000400000 */
[----:B------:R-:W-:Y:S01]  /*1a30*/  FMUL R66, R19, R14 ;  /* 0x0000000e13427220 */ /* 0x000fe20000400000 */
[-C--:B------:R-:W-:Y:S01]  /*1a40*/  FFMA R17, R12, R18.reuse, -R17 ;  /* 0x000000120c117223 */ /* 0x080fe20000000811 */
[----:B------:R-:W-:Y:S01]  /*1a50*/  FFMA R16, R13, R18, R16 ;  /* 0x000000120d107223 */ /* 0x000fe20000000010 */
[----:B------:R-:W-:Y:S01]  /*1a60*/  FADD R2, R2, R35 ;  /* 0x0000002302027221 */ /* 0x000fe20000000000 */
[C---:B------:R-:W-:Y:S01]  /*1a70*/  FFMA R31, R18.reuse, R14, -R31 ;  /* 0x0000000e121f7223 */ /* 0x040fe2000000081f */
[----:B------:R-:W-:Y:S01]  /*1a80*/  FFMA R66, R18, R15, R66 ;  /* 0x0000000f12427223 */ /* 0x000fe20000000042 */
[----:B------:R-:W-:Y:S01]  /*1a90*/  FADD R63, R63, R32 ;  /* 0x000000203f3f7221 */ /* 0x000fe20000000000 */
[----:B------:R-:W-:Y:S01]  /*1aa0*/  FADD R59, R59, R34 ;  /* 0x000000223b3b7221 */ /* 0x000fe20000000000 */
[----:B------:R-:W-:Y:S01]  /*1ab0*/  FADD R60, R60, R33 ;  /* 0x000000213c3c7221 */ /* 0x000fe20000000000 */
[----:B------:R-:W-:Y:S01]  /*1ac0*/  FADD R30, R30, R17 ;  /* 0x000000111e1e7221 */ /* 0x000fe20000000000 */
[----:B------:R-:W-:Y:S01]  /*1ad0*/  FADD R29, R29, R16 ;  /* 0x000000101d1d7221 */ /* 0x000fe20000000000 */
[----:B------:R-:W-:Y:S01]  /*1ae0*/  LDS.128 R32, [R36+0x1000] ;  /* 0x0010000024207984 */ /* 0x000fe20000000c00 */
[----:B------:R-:W-:Y:S01]  /*1af0*/  FADD R65, R65, R66 ;  /* 0x0000004241417221 */ /* 0x000fe20000000000 */
[----:B------:R-:W-:Y:S01]  /*1b00*/  FADD R61, R61, R48 ;  /* 0x000000303d3d7221 */ /* 0x000fe20000000000 */
[----:B------:R-:W-:Y:S01]  /*1b10*/  FADD R28, R28, R31 ;  /* 0x0000001f1c1c7221 */ /* 0x000fe20000000000 */
[----:B------:R-:W1:Y:S01]  /*1b20*/  LDS.128 R16, [R58+0x800] ;  /* 0x000800003a107984 */ /* 0x000e620000000c00 */
        /* <DEDUP_REMOVED lines=18> */
[----:B------:R-:W-:Y:S01]  /*1c50*/  FFMA R25, R20, R26, -R25 ;  /* 0x0000001a14197223 */ /* 0x000fe20000000819 */
[-C--:B------:R-:W-:Y:S01]  /*1c60*/  FMUL R49, R13, R27.reuse ;  /* 0x0000001b0d317220 */ /* 0x080fe20000400000 */
[C---:B------:R-:W-:Y:S01]  /*1c70*/  FMUL R20, R12.reuse, R27 ;  /* 0x0000001b0c147220 */ /* 0x040fe20000400000 */
[C---:B------:R-:W-:Y:S01]  /*1c80*/  FMUL R31, R27.reuse, R23 ;  /* 0x000000171b1f7220 */ /* 0x040fe20000400000 */
[----:B------:R-:W-:Y:S01]  /*1c90*/  FMUL R48, R27, R22 ;  /* 0x000000161b307220 */ /* 0x000fe20000400000 */
[-C--:B------:R-:W-:Y:S01]  /*1ca0*/  FFMA R49, R12, R26.reuse, -R49 ;  /* 0x0000001a0c317223 */ /* 0x080fe20000000831 */
[----:B------:R-:W-:Y:S01]  /*1cb0*/  FFMA R12, R13, R26, R20 ;  /* 0x0000001a0d0c7223 */ /* 0x000fe20000000014 */
[C---:B------:R-:W-:Y:S01]  /*1cc0*/  FMUL R13, R27.reuse, R15 ;  /* 0x0000000f1b0d7220 */ /* 0x040fe20000400000 */
[----:B------:R-:W-:Y:S01]  /*1cd0*/  FMUL R20, R27, R14 ;  /* 0x0000000e1b147220 */ /* 0x000fe20000400000 */
[----:B------:R-:W-:Y:S01]  /*1ce0*/  FFMA R24, R21, R26, R24 ;  /* 0x0000001a15187223 */ /* 0x000fe20000000018 */
[C---:B------:R-:W-:Y:S01]  /*1cf0*/  FFMA R31, R26.reuse, R22, -R31 ;  /* 0x000000161a1f7223 */ /* 0x040fe2000000081f */
[C---:B------:R-:W-:Y:S01]  /*1d00*/  FFMA R48, R26.reuse, R23, R48 ;  /* 0x000000171a307223 */ /* 0x040fe20000000030 */
[C---:B------:R-:W-:Y:S01]  /*1d10*/  FFMA R13, R26.reuse, R14, -R13 ;  /* 0x0000000e1a0d7223 */ /* 0x040fe2000000080d */
[----:B------:R-:W-:Y:S01]  /*1d20*/  FFMA R26, R26, R15, R20 ;  /* 0x0000000f1a1a7223 */ /* 0x000fe20000000014 */
[----:B-1----:R-:W-:Y:S01]  /*1d30*/  FMUL R15, R17, R33 ;  /* 0x00000021110f7220 */ /* 0x002fe20000400000 */
[----:B------:R-:W0:Y:S01]  /*1d40*/  LDS.128 R20, [R36+0x1010] ;  /* 0x0010100024147984 */ /* 0x000e220000000c00 */
[----:B------:R-:W-:Y:S01]  /*1d50*/  FADD R55, R55, R12 ;  /* 0x0000000c37377221 */ /* 0x000fe20000000000 */
[----:B------:R-:W-:Y:S01]  /*1d60*/  FADD R56, R56, R13 ;  /* 0x0000000d38387221 */ /* 0x000fe20000000000 */
[-C--:B------:R-:W-:Y:S01]  /*1d70*/  FFMA R12, R16, R32.reuse, -R15 ;  /* 0x00000020100c7223 */ /* 0x080fe2000000080f */
[C---:B------:R-:W-:Y:S01]  /*1d80*/  FMUL R13, R17.reuse, R32 ;  /* 0x00000020110d7220 */ /* 0x040fe20000400000 */
[C---:B------:R-:W-:Y:S01]  /*1d90*/  FMUL R15, R17.reuse, R35 ;  /* 0x00000023110f7220 */ /* 0x040fe20000400000 */
[-C--:B------:R-:W-:Y:S01]  /*1da0*/  FMUL R14, R17, R34.reuse ;  /* 0x00000022110e7220 */ /* 0x080fe20000400000 */
[----:B------:R-:W-:Y:S01]  /*1db0*/  FADD R50, R50, R25 ;  /* 0x0000001932327221 */ /* 0x000fe20000000000 */
[----:B------:R-:W-:Y:S01]  /*1dc0*/  FADD R51, R51, R24 ;  /* 0x0000001833337221 */ /* 0x000fe20000000000 */
[----:B------:R-:W-:Y:S01]  /*1dd0*/  FADD R39, R39, R12 ;  /* 0x0000000c27277221 */ /* 0x000fe20000000000 */
[C---:B------:R-:W-:Y:S01]  /*1de0*/  FFMA R25, R16.reuse, R33, R13 ;  /* 0x0000002110197223 */ /* 0x040fe2000000000d */
[CC--:B------:R-:W-:Y:S01]  /*1df0*/  FFMA R24, R16.reuse, R34.reuse, -R15 ;  /* 0x0000002210187223 */ /* 0x0c0fe2000000080f */
[----:B------:R-:W-:Y:S01]  /*1e00*/  FFMA R27, R16, R35, R14 ;  /* 0x00000023101b7223 */ /* 0x000fe2000000000e */
[----:B------:R-:W-:Y:S01]  /*1e10*/  FADD R52, R52, R31 ;  /* 0x0000001f34347221 */ /* 0x000fe20000000000 */
[----:B------:R-:W1:Y:S01]  /*1e20*/  LDS.128 R12, [R58+0x810] ;  /* 0x000810003a0c7984 */ /* 0x000e620000000c00 */
[----:B------:R-:W-:Y:S01]  /*1e30*/  FADD R38, R38, R25 ;  /* 0x0000001926267221 */ /* 0x000fe20000000000 */
[----:B------:R-:W-:Y:S01]  /*1e40*/  FADD R37, R37, R24 ;  /* 0x0000001825257221 */ /* 0x000fe20000000000 */
[-C--:B------:R-:W-:Y:S01]  /*1e50*/  FMUL R25, R33, R19.reuse ;  /* 0x0000001321197220 */ /* 0x080fe20000400000 */
[----:B------:R-:W-:Y:S01]  /*1e60*/  FMUL R24, R32, R19 ;  /* 0x0000001320187220 */ /* 0x000fe20000400000 */
[----:B------:R-:W-:Y:S01]  /*1e70*/  FADD R57, R57, R26 ;  /* 0x0000001a39397221 */ /* 0x000fe20000000000 */
[----:B------:R-:W-:Y:S01]  /*1e80*/  FADD R64, R64, R27 ;  /* 0x0000001b40407221 */ /* 0x000fe20000000000 */
[CC--:B------:R-:W-:Y:S01]  /*1e90*/  FMUL R31, R19.reuse, R35.reuse ;  /* 0x00000023131f7220 */ /* 0x0c0fe20000400000 */
[----:B------:R-:W-:Y:S01]  /*1ea0*/  FMUL R26, R19, R34 ;  /* 0x00000022131a7220 */ /* 0x000fe20000400000 */
[-C--:B------:R-:W-:Y:S01]  /*1eb0*/  FFMA R25, R32, R18.reuse, -R25 ;  /* 0x0000001220197223 */ /* 0x080fe20000000819 */
[----:B------:R-:W-:Y:S01]  /*1ec0*/  FFMA R27, R33, R18, R24 ;  /* 0x00000012211b7223 */ /* 0x000fe20000000018 */
[C---:B------:R-:W-:Y:S01]  /*1ed0*/  FFMA R24, R18.reuse, R34, -R31 ;  /* 0x0000002212187223 */ /* 0x040fe2000000081f */
[----:B------:R-:W-:Y:S01]  /*1ee0*/  FADD R53, R53, R48 ;  /* 0x0000003035357221 */ /* 0x000fe20000000000 */
        /* <DEDUP_REMOVED lines=16> */
[-C--:B------:R-:W-:Y:S01]  /*1ff0*/  FMUL R48, R17, R22.reuse ;  /* 0x0000001611307220 */ /* 0x080fe20000400000 */
[----:B------:R-:W-:Y:S01]  /*2000*/  FMUL R66, R19, R22 ;  /* 0x0000001613427220 */ /* 0x000fe20000400000 */
[C---:B------:R-:W-:Y:S01]  /*2010*/  FFMA R24, R16.reuse, R20, -R25 ;  /* 0x0000001410187223 */ /* 0x040fe20000000819 */
[C---:B------:R-:W-:Y:S01]  /*2020*/  FFMA R26, R16.reuse, R21, R26 ;  /* 0x00000015101a7223 */ /* 0x040fe2000000001a */
[C---:B------:R-:W-:Y:S01]  /*2030*/  FFMA R27, R16.reuse, R22, -R27 ;  /* 0x00000016101b7223 */ /* 0x040fe2000000081b */
[----:B------:R-:W-:Y:S01]  /*2040*/  FFMA R48, R16, R23, R48 ;  /* 0x0000001710307223 */ /* 0x000fe20000000030 */
[-C--:B------:R-:W-:Y:S01]  /*2050*/  FMUL R17, R21, R19.reuse ;  /* 0x0000001315117220 */ /* 0x080fe20000400000 */
[----:B------:R-:W-:Y:S01]  /*2060*/  FMUL R16, R20, R19 ;  /* 0x0000001314107220 */ /* 0x000fe20000400000 */
[-C--:B------:R-:W-:Y:S01]  /*2070*/  FMUL R25, R19, R23.reuse ;  /* 0x0000001713197220 */ /* 0x080fe20000400000 */
[----:B------:R-:W-:Y:S01]  /*2080*/  FFMA R66, R18, R23, R66 ;  /* 0x0000001712427223 */ /* 0x000fe20000000042 */
[-C--:B------:R-:W-:Y:S01]  /*2090*/  FFMA R17, R20, R18.reuse, -R17 ;  /* 0x0000001214117223 */ /* 0x080fe20000000811 */
[----:B------:R-:W-:Y:S01]  /*20a0*/  FFMA R16, R21, R18, R16 ;  /* 0x0000001215107223 */ /* 0x000fe20000000010 */
[----:B------:R-:W-:Y:S01]  /*20b0*/  FFMA R25, R18, R22, -R25 ;  /* 0x0000001612197223 */ /* 0x000fe20000000819 */
[----:B------:R-:W-:Y:S01]  /*20c0*/  FADD R61, R61, R48 ;  /* 0x000000303d3d7221 */ /* 0x000fe20000000000 */
[----:B------:R-:W-:Y:S01]  /*20d0*/  FADD R65, R65, R66 ;  /* 0x0000004241417221 */ /* 0x000fe20000000000 */
[C---:B-1----:R-:W-:Y:S01]  /*20e0*/  FMUL R71, R13.reuse, R33 ;  /* 0x000000210d477220 */ /* 0x042fe20000400000 */
[C---:B------:R-:W-:Y:S01]  /*20f0*/  FMUL R70, R13.reuse, R32 ;  /* 0x000000200d467220 */ /* 0x040fe20000400000 */
[C---:B------:R-:W-:Y:S01]  /*2100*/  FMUL R69, R13.reuse, R35 ;  /* 0x000000230d457220 */ /* 0x040fe20000400000 */
[C---:B------:R-:W-:Y:S01]  /*2110*/  FMUL R68, R13.reuse, R34 ;  /* 0x000000220d447220 */ /* 0x040fe20000400000 */
[C---:B------:R-:W-:Y:S01]  /*2120*/  FMUL R67, R13.reuse, R21 ;  /* 0x000000150d437220 */ /* 0x040fe20000400000 */
[C---:B------:R-:W-:Y:S01]  /*2130*/  FMUL R66, R13.reuse, R20 ;  /* 0x000000140d427220 */ /* 0x040fe20000400000 */
[C---:B------:R-:W-:Y:S01]  /*2140*/  FMUL R49, R13.reuse, R23 ;  /* 0x000000170d317220 */ /* 0x040fe20000400000 */
[----:B------:R-:W-:Y:S01]  /*2150*/  FMUL R48, R13, R22 ;  /* 0x000000160d307220 */ /* 0x000fe20000400000 */
[----:B------:R-:W-:Y:S01]  /*2160*/  FADD R63, R63, R24 ;  /* 0x000000183f3f7221 */ /* 0x000fe20000000000 */
[----:B------:R-:W-:Y:S01]  /*2170*/  FADD R59, R59, R26 ;  /* 0x0000001a3b3b7221 */ /* 0x000fe20000000000 */
[----:B------:R-:W-:Y:S01]  /*2180*/  FADD R60, R60, R27 ;  /* 0x0000001b3c3c7221 */ /* 0x000fe20000000000 */
[----:B------:R-:W-:Y:S01]  /*2190*/  FADD R30, R30, R17 ;  /* 0x000000111e1e7221 */ /* 0x000fe20000000000 */
[----:B------:R-:W-:Y:S01]  /*21a0*/  FADD R29, R29, R16 ;  /* 0x000000101d1d7221 */ /* 0x000fe20000000000 */
[----:B------:R-:W-:Y:S01]  /*21b0*/  FADD R28, R28, R25 ;  /* 0x000000191c1c7221 */ /* 0x000fe20000000000 */
        /* <DEDUP_REMOVED lines=8> */
[-C--:B------:R-:W-:Y:S01]  /*2240*/  FMUL R13, R33, R15.reuse ;  /* 0x0000000f210d7220 */ /* 0x080fe20000400000 */
[----:B------:R-:W-:Y:S01]  /*2250*/  LDS.128 R24, [R58+0xa00] ;  /* 0x000a00003a187984 */ /* 0x000fe20000000c00 */
[C---:B------:R-:W-:Y:S01]  /*2260*/  FMUL R12, R32.reuse, R15 ;  /* 0x0000000f200c7220 */ /* 0x040fe20000400000 */
[----:B------:R-:W-:Y:S01]  /*2270*/  FMUL R31, R15, R35 ;  /* 0x000000230f1f7220 */ /* 0x000fe20000400000 */
[-C--:B------:R-:W-:Y:S01]  /*2280*/  FFMA R13, R32, R14.reuse, -R13 ;  /* 0x0000000e200d7223 */ /* 0x080fe2000000080d */
[----:B------:R-:W0:Y:S01]  /*2290*/  LDS.128 R16, [R36+0x1400] ;  /* 0x0014000024107984 */ /* 0x000e220000000c00 */
[----:B------:R-:W-:Y:S01]  /*22a0*/  FFMA R12, R33, R14, R12 ;  /* 0x0000000e210c7223 */ /* 0x000fe2000000000c */
[-C--:B------:R-:W-:Y:S01]  /*22b0*/  FMUL R32, R15, R34.reuse ;  /* 0x000000220f207220 */ /* 0x080fe20000400000 */
[----:B------:R-:W-:Y:S01]  /*22c0*/  FFMA R31, R14, R34, -R31 ;  /* 0x000000220e1f7223 */ /* 0x000fe2000000081f */
[CC--:B------:R-:W-:Y:S01]  /*22d0*/  FMUL R33, R21.reuse, R15.reuse ;  /* 0x0000000f15217220 */ /* 0x0c0fe20000400000 */
[----:B------:R-:W-:Y:S01]  /*22e0*/  FMUL R34, R20, R15 ;  /* 0x0000000f14227220 */ /* 0x000fe20000400000 */
[----:B------:R-:W-:Y:S01]  /*22f0*/  FFMA R32, R14, R35, R32 ;  /* 0x000000230e207223 */ /* 0x000fe20000000020 */
        /* <DEDUP_REMOVED lines=16> */
[----:B------:R-:W-:-:S02]  /*2400*/  HFMA2 R49, -RZ, RZ, 0, 4.76837158203125e-07 ;  /* 0x00000008ff317431 */ /* 0x000fc400000001ff */
[----:B------:R-:W-:Y:S01]  /*2410*/  FADD R43, R43, R68 ;  /* 0x000000442b2b7221 */ /* 0x000fe20000000000 */
[----:B------:R-:W-:Y:S01]  /*2420*/  FADD R45, R45, R66 ;  /* 0x000000422d2d7221 */ /* 0x000fe20000000000 */
[----:B------:R-:W-:Y:S01]  /*2430*/  FADD R41, R41, R70 ;  /* 0x0000004629297221 */ /* 0x000fe20000000000 */
[----:B------:R-:W-:Y:S01]  /*2440*/  FADD R47, R47, R48 ;  /* 0x000000302f2f7221 */ /* 0x000fe20000000000 */
[----:B------:R-:W-:Y:S01]  /*2450*/  FADD R40, R40, R73 ;  /* 0x0000004928287221 */ /* 0x000fe20000000000 */
[----:B------:R-:W-:Y:S01]  /*2460*/  FADD R42, R42, R69 ;  /* 0x000000452a2a7221 */ /* 0x000fe20000000000 */
[----:B------:R-:W-:Y:S02]  /*2470*/  FADD R44, R44, R67 ;  /* 0x000000432c2c7221 */ /* 0x000fe40000000000 */
[----:B------:R-:W-:Y:S01]  /*2480*/  FADD R40, R40, R71 ;  /* 0x0000004728287221 */ /* 0x000fe20000000000 */
[----:B------:R-:W-:-:S06]  /*2490*/  IMAD.WIDE.U32 R48, R0, R49, UR16 ;  /* 0x0000001000307e25 */ /* 0x000fcc000f8e0031 */
[----:B------:R-:W2:Y:S01]  /*24a0*/  LDG.E.64 R48, desc[UR12][R48.64] ;  /* 0x0000000c30307981 */ /* 0x000ea2000c1e1b00 */
[C---:B0-----:R-:W-:Y:S01]  /*24b0*/  FMUL R13, R25.reuse, R17 ;  /* 0x00000011190d7220 */ /* 0x041fe20000400000 */
[C---:B------:R-:W-:Y:S01]  /*24c0*/  FMUL R14, R25.reuse, R16 ;  /* 0x00000010190e7220 */ /* 0x040fe20000400000 */
[C---:B------:R-:W-:Y:S01]  /*24d0*/  FMUL R15, R25.reuse, R19 ;  /* 0x00000013190f7220 */ /* 0x040fe20000400000 */
[----:B------:R-:W-:Y:S01]  /*24e0*/  FMUL R32, R25, R18 ;  /* 0x0000001219207220 */ /* 0x000fe20000400000 */
        /* <DEDUP_REMOVED lines=10> */
[C---:B------:R-:W-:Y:S01]  /*2590*/  FFMA R32, R26.reuse, R18, -R35 ;  /* 0x000000121a207223 */ /* 0x040fe20000000823 */
[----:B------:R-:W-:Y:S01]  /*25a0*/  FFMA R35, R26, R19, R34 ;  /* 0x000000131a237223 */ /* 0x000fe20000000022 */
[----:B------:R-:W-:Y:S01]  /*25b0*/  FADD R62, R62, R31 ;  /* 0x0000001f3e3e7221 */ /* 0x000fe20000000000 */
[----:B------:R-:W-:Y:S01]  /*25c0*/  FADD R4, R4, R33 ;  /* 0x0000002104047221 */ /* 0x000fe20000000000 */
[C---:B-1----:R-:W-:Y:S01]  /*25d0*/  FMUL R31, R25.reuse, R21 ;  /* 0x00000015191f7220 */ /* 0x042fe20000400000 */
[----:B------:R-:W-:Y:S01]  /*25e0*/  FMUL R33, R25, R23 ;  /* 0x0000001719217220 */ /* 0x000fe20000400000 */
[----:B------:R-:W-:-:S02]  /*25f0*/  HFMA2 R34, -RZ, RZ, 0, 4.76837158203125e-07 ;  /* 0x00000008ff227431 */ /* 0x000fc400000001ff */
[C---:B------:R-:W-:Y:S01]  /*2600*/  FMUL R68, R25.reuse, R20 ;  /* 0x0000001419447220 */ /* 0x040fe20000400000 */
[----:B------:R-:W-:Y:S01]  /*2610*/  FMUL R66, R25, R22 ;  /* 0x0000001619427220 */ /* 0x000fe20000400000 */
[----:B------:R-:W-:Y:S01]  /*2620*/  FFMA R70, R24, R20, -R31 ;  /* 0x0000001418467223 */ /* 0x000fe2000000081f */
[----:B------:R-:W-:Y:S01]  /*2630*/  FADD R2, R2, R35 ;  /* 0x0000002302027221 */ /* 0x000fe20000000000 */
[CC--:B------:R-:W-:Y:S01]  /*2640*/  FFMA R31, R24.reuse, R22.reuse, -R33 ;  /* 0x00000016181f7223 */ /* 0x0c0fe20000000821 */
[----:B------:R-:W-:Y:S01]  /*2650*/  FMUL R25, R21, R27 ;  /* 0x0000001b15197220 */ /* 0x000fe20000400000 */
[----:B------:R-:W-:Y:S01]  /*2660*/  MOV R35, 0x8 ;  /* 0x0000000800237802 */ /* 0x000fe20000000f00 */
[C---:B------:R-:W-:Y:S01]  /*2670*/  FMUL R33, R27.reuse, R23 ;  /* 0x000000171b217220 */ /* 0x040fe20000400000 */
[C---:B------:R-:W-:Y:S01]  /*2680*/  FFMA R68, R24.reuse, R21, R68 ;  /* 0x0000001518447223 */ /* 0x040fe20000000044 */
[----:B------:R-:W-:Y:S01]  /*2690*/  FFMA R66, R24, R23, R66 ;  /* 0x0000001718427223 */ /* 0x000fe20000000042 */
[C---:B------:R-:W-:Y:S01]  /*26a0*/  FMUL R24, R20.reuse, R27 ;  /* 0x0000001b14187220 */ /* 0x040fe20000400000 */
[----:B------:R-:W-:Y:S01]  /*26b0*/  FMUL R78, R27, R22 ;  /* 0x000000161b4e7220 */ /* 0x000fe20000400000 */
[----:B------:R-:W-:Y:S01]  /*26c0*/  FFMA R27, R20, R26, -R25 ;  /* 0x0000001a141b7223 */ /* 0x000fe20000000819 */
[----:B------:R-:W-:Y:S01]  /*26d0*/  FADD R3, R3, R32 ;  /* 0x0000002003037221 */ /* 0x000fe20000000000 */
[----:B------:R-:W-:Y:S01]  /*26e0*/  FFMA R25, R26, R22, -R33 ;  /* 0x000000161a197223 */ /* 0x000fe20000000821 */
[----:B------:R-:W-:-:S04]  /*26f0*/  IMAD.WIDE.U32 R32, R10, R35, UR18 ;  /* 0x000000120a207e25 */ /* 0x000fc8000f8e0023 */
[----:B------:R-:W-:Y:S01]  /*2700*/  FADD R39, R39, R12 ;  /* 0x0000000c27277221 */ /* 0x000fe20000000000 */
[----:B------:R-:W-:Y:S01]  /*2710*/  FADD R38, R38, R13 ;  /* 0x0000000d26267221 */ /* 0x000fe20000000000 */
[----:B------:R-:W-:Y:S01]  /*2720*/  FADD R37, R37, R14 ;  /* 0x0000000e25257221 */ /* 0x000fe20000000000 */
[----:B------:R-:W-:-:S04]  /*2730*/  IMAD.WIDE.U32 R34, R11, R34, UR18 ;  /* 0x000000120b227e25 */ /* 0x000fc8000f8e0022 */
[----:B------:R-:W-:Y:S01]  /*2740*/  FADD R64, R64, R15 ;  /* 0x0000000f40407221 */ /* 0x000fe20000000000 */
[----:B------:R-:W3:Y:S01]  /*2750*/  LDG.E.64 R32, desc[UR12][R32.64] ;  /* 0x0000000c20207981 */ /* 0x000ee2000c1e1b00 */
[----:B------:R-:W-:Y:S01]  /*2760*/  FFMA R24, R21, R26, R24 ;  /* 0x0000001a15187223 */ /* 0x000fe20000000018 */
[----:B------:R-:W-:Y:S01]  /*2770*/  FFMA R78, R26, R23, R78 ;  /* 0x000000171a4e7223 */ /* 0x000fe2000000004e */
[----:B------:R-:W-:Y:S01]  /*2780*/  FADD R63, R63, R70 ;  /* 0x000000463f3f7221 */ /* 0x000fe20000000000 */
[----:B------:R-:W3:Y:S04]  /*2790*/  LDG.E.64 R34, desc[UR12][R34.64] ;  /* 0x0000000c22227981 */ /* 0x000ee8000c1e1b00 */
[----:B------:R-:W0:Y:S01]  /*27a0*/  LDS.128 R12, [R58+0xa10] ;  /* 0x000a10003a0c7984 */ /* 0x000e220000000c00 */
        /* <DEDUP_REMOVED lines=14> */
[-C--:B------:R-:W-:Y:S01]  /*2890*/  FMUL R25, R17, R15.reuse ;  /* 0x0000000f11197220 */ /* 0x080fe20000400000 */
[----:B------:R-:W-:Y:S01]  /*28a0*/  FMUL R26, R16, R15 ;  /* 0x0000000f101a7220 */ /* 0x000fe20000400000 */
[C---:B------:R-:W-:Y:S01]  /*28b0*/  FMUL R27, R15.reuse, R19 ;  /* 0x000000130f1b7220 */ /* 0x040fe20000400000 */
[----:B------:R-:W-:Y:S01]  /*28c0*/  FMUL R66, R15, R18 ;  /* 0x000000120f427220 */ /* 0x000fe20000400000 */
[-C--:B------:R-:W-:Y:S01]  /*28d0*/  FMUL R31, R21, R15.reuse ;  /* 0x0000000f151f7220 */ /* 0x080fe20000400000 */
[----:B------:R-:W-:Y:S01]  /*28e0*/  FMUL R68, R20, R15 ;  /* 0x0000000f14447220 */ /* 0x000fe20000400000 */
        /* <DEDUP_REMOVED lines=10> */
[-C--:B------:R-:W-:Y:S01]  /*2990*/  FFMA R25, R16, R14.reuse, -R25 ;  /* 0x0000000e10197223 */ /* 0x080fe20000000819 */
[----:B------:R-:W-:Y:S01]  /*29a0*/  FFMA R26, R17, R14, R26 ;  /* 0x0000000e111a7223 */ /* 0x000fe2000000001a */
[C---:B------:R-:W-:Y:S01]  /*29b0*/  FFMA R27, R14.reuse, R18, -R27 ;  /* 0x000000120e1b7223 */ /* 0x040fe2000000081b */
[----:B------:R-:W-:Y:S01]  /*29c0*/  FFMA R66, R14, R19, R66 ;  /* 0x000000130e427223 */ /* 0x000fe20000000042 */
[-C--:B------:R-:W-:Y:S01]  /*29d0*/  FFMA R31, R20, R14.reuse, -R31 ;  /* 0x0000000e141f7223 */ /* 0x080fe2000000081f */
[----:B------:R-:W-:Y:S01]  /*29e0*/  FFMA R68, R21, R14, R68 ;  /* 0x0000000e15447223 */ /* 0x000fe20000000044 */
[C---:B------:R-:W-:Y:S01]  /*29f0*/  FFMA R69, R14.reuse, R22, -R69 ;  /* 0x000000160e457223 */ /* 0x040fe20000000845 */
[----:B------:R-:W-:Y:S01]  /*2a00*/  FFMA R70, R14, R23, R70 ;  /* 0x000000170e467223 */ /* 0x000fe20000000046 */
[----:B------:R-:W-:Y:S04]  /*2a10*/  LDS.128 R16, [R36+0x1800] ;  /* 0x0018000024107984 */ /* 0x000fe80000000c00 */
[----:B------:R-:W0:Y:S04]  /*2a20*/  LDS.128 R12, [R58+0xc00] ;  /* 0x000c00003a0c7984 */ /* 0x000e280000000c00 */
[----:B------:R-:W1:Y:S01]  /*2a30*/  LDS.128 R20, [R36+0x1810] ;  /* 0x0018100024147984 */ /* 0x000e620000000c00 */
[----:B------:R-:W-:Y:S01]  /*2a40*/  FADD R47, R47, R24 ;  /* 0x000000182f2f7221 */ /* 0x000fe20000000000 */
[----:B------:R-:W-:Y:S01]  /*2a50*/  FADD R50, R50, R25 ;  /* 0x0000001932327221 */ /* 0x000fe20000000000 */
[----:B------:R-:W-:Y:S01]  /*2a60*/  FADD R51, R51, R26 ;  /* 0x0000001a33337221 */ /* 0x000fe20000000000 */
[----:B------:R-:W-:-:S02]  /*2a70*/  FADD R52, R52, R27 ;  /* 0x0000001b34347221 */ /* 0x000fc40000000000 */
[----:B------:R-:W4:Y:S01]  /*2a80*/  LDS.128 R24, [R58+0xc10] ;  /* 0x000c10003a187984 */ /* 0x000f220000000c00 */
        /* <DEDUP_REMOVED lines=11> */
[C---:B------:R-:W-:Y:S01]  /*2b40*/  FFMA R31, R12.reuse, R17, R68 ;  /* 0x000000110c1f7223 */ /* 0x040fe20000000044 */
[C---:B------:R-:W-:Y:S01]  /*2b50*/  FFMA R68, R12.reuse, R18, -R67 ;  /* 0x000000120c447223 */ /* 0x040fe20000000843 */
[----:B------:R-:W-:Y:S01]  /*2b60*/  FFMA R67, R12, R19, R70 ;  /* 0x000000130c437223 */ /* 0x000fe20000000046 */
[----:B------:R-:W-:Y:S01]  /*2b70*/  FADD R39, R39, R66 ;  /* 0x0000004227277221 */ /* 0x000fe20000000000 */
[----:B------:R-:W-:Y:S01]  /*2b80*/  FADD R38, R38, R31 ;  /* 0x0000001f26267221 */ /* 0x000fe20000000000 */
[-C--:B------:R-:W-:Y:S01]  /*2b90*/  FMUL R66, R16, R15.reuse ;  /* 0x0000000f10427220 */ /* 0x080fe20000400000 */
[----:B------:R-:W-:Y:S01]  /*2ba0*/  FMUL R31, R17, R15 ;  /* 0x0000000f111f7220 */ /* 0x000fe20000400000 */
[----:B------:R-:W-:Y:S01]  /*2bb0*/  FMUL R69, R15, R19 ;  /* 0x000000130f457220 */ /* 0x000fe20000400000 */
[----:B------:R-:W-:Y:S01]  /*2bc0*/  FADD R64, R64, R67 ;  /* 0x0000004340407221 */ /* 0x000fe20000000000 */
[-C--:B------:R-:W-:Y:S01]  /*2bd0*/  FFMA R67, R17, R14.reuse, R66 ;  /* 0x0000000e11437223 */ /* 0x080fe20000000042 */
[----:B------:R-:W-:Y:S01]  /*2be0*/  FFMA R31, R16, R14, -R31 ;  /* 0x0000000e101f7223 */ /* 0x000fe2000000081f */
[-C--:B------:R-:W-:Y:S01]  /*2bf0*/  FFMA R66, R14, R18.reuse, -R69 ;  /* 0x000000120e427223 */ /* 0x080fe20000000845 */
[----:B------:R-:W-:Y:S01]  /*2c00*/  FADD R37, R37, R68 ;  /* 0x0000004425257221 */ /* 0x000fe20000000000 */
[----:B------:R-:W-:Y:S01]  /*2c10*/  FMUL R68, R15, R18 ;  /* 0x000000120f447220 */ /* 0x000fe20000400000 */
[----:B------:R-:W-:Y:S01]  /*2c20*/  FADD R62, R62, R31 ;  /* 0x0000001f3e3e7221 */ /* 0x000fe20000000000 */
[----:B------:R-:W-:Y:S01]  /*2c30*/  FADD R4, R4, R67 ;  /* 0x0000004304047221 */ /* 0x000fe20000000000 */
[----:B------:R-:W-:Y:S01]  /*2c40*/  FADD R3, R3, R66 ;  /* 0x0000004203037221 */ /* 0x000fe20000000000 */
[C---:B-1----:R-:W-:Y:S01]  /*2c50*/  FMUL R31, R13.reuse, R21 ;  /* 0x000000150d1f7220 */ /* 0x042fe20000400000 */
[C---:B------:R-:W-:Y:S01]  /*2c60*/  FMUL R66, R13.reuse, R20 ;  /* 0x000000140d427220 */ /* 0x040fe20000400000 */
[C---:B------:R-:W-:Y:S01]  /*2c70*/  FMUL R67, R13.reuse, R23 ;  /* 0x000000170d437220 */ /* 0x040fe20000400000 */
[----:B------:R-:W-:Y:S01]  /*2c80*/  FMUL R70, R13, R22 ;  /* 0x000000160d467220 */ /* 0x000fe20000400000 */
[----:B------:R-:W-:Y:S01]  /*2c90*/  FFMA R69, R14, R19, R68 ;  /* 0x000000130e457223 */ /* 0x000fe20000000044 */
[C---:B------:R-:W-:Y:S01]  /*2ca0*/  FFMA R68, R12.reuse, R20, -R31 ;  /* 0x000000140c447223 */ /* 0x040fe2000000081f */
[C---:B------:R-:W-:Y:S01]  /*2cb0*/  FFMA R66, R12.reuse, R21, R66 ;  /* 0x000000150c427223 */ /* 0x040fe20000000042 */
[C---:B------:R-:W-:Y:S01]  /*2cc0*/  FFMA R13, R12.reuse, R22, -R67 ;  /* 0x000000160c0d7223 */ /* 0x040fe20000000843 */
[----:B------:R-:W-:Y:S01]  /*2cd0*/  FFMA R70, R12, R23, R70 ;  /* 0x000000170c467223 */ /* 0x000fe20000000046 */
[----:B------:R-:W-:Y:S01]  /*2ce0*/  FMUL R12, R20, R15 ;  /* 0x0000000f140c7220 */ /* 0x000fe20000400000 */
[----:B------:R-:W-:-:S03]  /*2cf0*/  FADD R45, R45, R72 ;  /* 0x000000482d2d7221 */ /* 0x000fc60000000000 */
        /* <DEDUP_REMOVED lines=10> */
[C---:B----4-:R-:W-:Y:S01]  /*2da0*/  FMUL R75, R25.reuse, R17 ;  /* 0x00000011194b7220 */ /* 0x050fe20000400000 */
[C---:B------:R-:W-:Y:S01]  /*2db0*/  FMUL R76, R25.reuse, R16 ;  /* 0x00000010194c7220 */ /* 0x040fe20000400000 */
[C---:B------:R-:W-:Y:S01]  /*2dc0*/  FMUL R73, R25.reuse, R19 ;  /* 0x0000001319497220 */ /* 0x040fe20000400000 */
[C---:B------:R-:W-:Y:S01]  /*2dd0*/  FMUL R74, R25.reuse, R18 ;  /* 0x00000012194a7220 */ /* 0x040fe20000400000 */
[C---:B------:R-:W-:Y:S01]  /*2de0*/  FMUL R71, R25.reuse, R21 ;  /* 0x0000001519477220 */ /* 0x040fe20000400000 */
[C---:B------:R-:W-:Y:S01]  /*2df0*/  FMUL R72, R25.reuse, R20 ;  /* 0x0000001419487220 */ /* 0x040fe20000400000 */
[CC--:B------:R-:W-:Y:S01]  /*2e00*/  FMUL R69, R25.reuse, R23.reuse ;  /* 0x0000001719457220 */ /* 0x0c0fe20000400000 */
[-C--:B------:R-:W-:Y:S01]  /*2e10*/  FMUL R68, R25, R22.reuse ;  /* 0x0000001619447220 */ /* 0x080fe20000400000 */
[----:B------:R-:W-:Y:S01]  /*2e20*/  FMUL R67, R15, R23 ;  /* 0x000000170f437220 */ /* 0x000fe20000400000 */
[----:B------:R-:W-:Y:S01]  /*2e30*/  FADD R65, R65, R78 ;  /* 0x0000004e41417221 */ /* 0x000fe20000000000 */
        /* <DEDUP_REMOVED lines=8> */
[CC--:B------:R-:W-:Y:S01]  /*2ec0*/  FFMA R69, R24.reuse, R22.reuse, -R69 ;  /* 0x0000001618457223 */ /* 0x0c0fe20000000845 */
[----:B------:R-:W-:Y:S01]  /*2ed0*/  FFMA R68, R24, R23, R68 ;  /* 0x0000001718447223 */ /* 0x000fe20000000044 */
[----:B------:R-:W-:Y:S01]  /*2ee0*/  FFMA R67, R14, R22, -R67 ;  /* 0x000000160e437223 */ /* 0x000fe20000000843 */
[-C--:B------:R-:W-:Y:S01]  /*2ef0*/  FMUL R15, R17, R27.reuse ;  /* 0x0000001b110f7220 */ /* 0x080fe20000400000 */
[----:B------:R-:W-:Y:S01]  /*2f00*/  FMUL R24, R16, R27 ;  /* 0x0000001b10187220 */ /* 0x000fe20000400000 */
[----:B------:R-:W-:Y:S01]  /*2f10*/  FFMA R31, R20, R14, -R31 ;  /* 0x0000000e141f7223 */ /* 0x000fe2000000081f */
[----:B------:R-:W-:Y:S01]  /*2f20*/  FFMA R78, R14, R23, R78 ;  /* 0x000000170e4e7223 */ /* 0x000fe2000000004e */
[----:B------:R-:W-:Y:S01]  /*2f30*/  FADD R59, R59, R66 ;  /* 0x000000423b3b7221 */ /* 0x000fe20000000000 */
[----:B------:R-:W-:Y:S01]  /*2f40*/  FADD R61, R61, R70 ;  /* 0x000000463d3d7221 */ /* 0x000fe20000000000 */
[----:B------:R-:W-:Y:S01]  /*2f50*/  FADD R14, R28, R67 ;  /* 0x000000431c0e7221 */ /* 0x000fe20000000000 */
[-C--:B------:R-:W-:Y:S01]  /*2f60*/  FFMA R15, R16, R26.reuse, -R15 ;  /* 0x0000001a100f7223 */ /* 0x080fe2000000080f */
[----:B------:R-:W-:Y:S01]  /*2f70*/  FFMA R24, R17, R26, R24 ;  /* 0x0000001a11187223 */ /* 0x000fe20000000018 */
[C---:B------:R-:W-:Y:S01]  /*2f80*/  FMUL R25, R27.reuse, R19 ;  /* 0x000000131b197220 */ /* 0x040fe20000400000 */
[----:B------:R-:W-:Y:S01]  /*2f90*/  FMUL R66, R27, R18 ;  /* 0x000000121b427220 */ /* 0x000fe20000400000 */
[-C--:B------:R-:W-:Y:S01]  /*2fa0*/  FMUL R67, R21, R27.reuse ;  /* 0x0000001b15437220 */ /* 0x080fe20000400000 */
[----:B------:R-:W-:Y:S01]  /*2fb0*/  FMUL R70, R20, R27 ;  /* 0x0000001b14467220 */ /* 0x000fe20000400000 */
[C---:B------:R-:W-:Y:S01]  /*2fc0*/  FMUL R17, R27.reuse, R23 ;  /* 0x000000171b117220 */ /* 0x040fe20000400000 */
[----:B------:R-:W-:Y:S01]  /*2fd0*/  FMUL R16, R27, R22 ;  /* 0x000000161b107220 */ /* 0x000fe20000400000 */
[C---:B------:R-:W-:Y:S01]  /*2fe0*/  FFMA R25, R26.reuse, R18, -R25 ;  /* 0x000000121a197223 */ /* 0x040fe20000000819 */
[----:B------:R-:W-:Y:S01]  /*2ff0*/  FFMA R66, R26, R19, R66 ;  /* 0x000000131a427223 */ /* 0x000fe20000000042 */
[-C--:B------:R-:W-:Y:S01]  /*3000*/  FFMA R67, R20, R26.reuse, -R67 ;  /* 0x0000001a14437223 */ /* 0x080fe20000000843 */
[----:B------:R-:W-:Y:S01]  /*3010*/  FFMA R70, R21, R26, R70 ;  /* 0x0000001a15467223 */ /* 0x000fe20000000046 */
[----:B------:R-:W-:Y:S01]  /*3020*/  FFMA R27, R26, R22, -R17 ;  /* 0x000000161a1b7223 */ /* 0x000fe20000000811 */
[----:B------:R-:W-:Y:S01]  /*3030*/  FADD R12, R30, R31 ;  /* 0x0000001f1e0c7221 */ /* 0x000fe20000000000 */
[----:B------:R-:W-:Y:S01]  /*3040*/  FFMA R26, R26, R23, R16 ;  /* 0x000000171a1a7223 */ /* 0x000fe20000000010 */
[----:B------:R-:W-:Y:S04]  /*3050*/  LDS.128 R28, [R58+0xe00] ;  /* 0x000e00003a1c7984 */ /* 0x000fe80000000c00 */
[----:B------:R-:W0:Y:S01]  /*3060*/  LDS.128 R16, [R36+0x1c00] ;  /* 0x001c000024107984 */ /* 0x000e220000000c00 */
[----:B------:R-:W-:-:S03]  /*3070*/  FADD R50, R50, R15 ;  /* 0x0000000f32327221 */ /* 0x000fc60000000000 */
[----:B------:R1:W4:Y:S01]  /*3080*/  LDS.128 R20, [R36+0x1c10] ;  /* 0x001c100024147984 */ /* 0x0003220000000c00 */
[----:B------:R-:W-:Y:S01]  /*3090*/  FADD R51, R51, R24 ;  /* 0x0000001833337221 */ /* 0x000fe20000000000 */
[----:B------:R-:W-:Y:S01]  /*30a0*/  FADD R52, R52, R25 ;  /* 0x0000001934347221 */ /* 0x000fe20000000000 */
[----:B------:R-:W-:Y:S01]  /*30b0*/  FADD R57, R57, R26 ;  /* 0x0000001a39397221 */ /* 0x000fe20000000000 */
[----:B------:R-:W-:Y:S01]  /*30c0*/  FADD R54, R54, R67 ;  /* 0x0000004336367221 */ /* 0x000fe20000000000 */
[----:B------:R-:W-:Y:S01]  /*30d0*/  FADD R56, R56, R27 ;  /* 0x0000001b38387221 */ /* 0x000fe20000000000 */
[----:B------:R-:W-:-:S06]  /*30e0*/  UIMAD UR6, UR9, 0x3000, UR4 ;  /* 0x00003000090678a4 */ /* 0x000fcc000f8e0204 */
[----:B------:R-:W-:Y:S01]  /*30f0*/  LEA R80, R5, UR6, 0x3 ;  /* 0x0000000605507c11 */ /* 0x000fe2000f8e18ff */
[C---:B0-----:R-:W-:Y:S01]  /*3100*/  FMUL R15, R29.reuse, R17 ;  /* 0x000000111d0f7220 */ /* 0x041fe20000400000 */
[CC--:B------:R-:W-:Y:S01]  /*3110*/  FMUL R25, R29.reuse, R19.reuse ;  /* 0x000000131d197220 */ /* 0x0c0fe20000400000 */
[----:B------:R-:W-:Y:S02]  /*3120*/  FMUL R26, R29, R18 ;  /* 0x000000121d1a7220 */ /* 0x000fe40000400000 */
[C---:B------:R-:W-:Y:S01]  /*3130*/  FFMA R24, R28.reuse, R16, -R15 ;  /* 0x000000101c187223 */ /* 0x040fe2000000080f */
[C---:B-1----:R-:W-:Y:S01]  /*3140*/  FFMA R36, R28.reuse, R18, -R25 ;  /* 0x000000121c247223 */ /* 0x042fe20000000819 */
[----:B------:R-:W-:Y:S02]  /*3150*/  FFMA R67, R28, R19, R26 ;  /* 0x000000131c437223 */ /* 0x000fe4000000001a */
[----:B------:R-:W-:Y:S02]  /*3160*/  FADD R39, R39, R24 ;  /* 0x0000001827277221 */ /* 0x000fe40000000000 */
[----:B------:R0:W1:Y:S01]  /*3170*/  LDS.128 R24, [R58+0xe10] ;  /* 0x000e10003a187984 */ /* 0x0000620000000c00 */
[----:B------:R-:W-:Y:S01]  /*3180*/  FMUL R15, R29, R16 ;  /* 0x000000101d0f7220 */ /* 0x000fe20000400000 */
[----:B------:R-:W-:Y:S01]  /*3190*/  FADD R37, R37, R36 ;  /* 0x0000002425257221 */ /* 0x000fe20000000000 */
[----:B------:R-:W-:Y:S01]  /*31a0*/  LEA R79, R5, R80, 0x3 ;  /* 0x00000050054f7211 */ /* 0x000fe200078e18ff */
[----:B------:R-:W-:Y:S01]  /*31b0*/  FADD R36, R64, R67 ;  /* 0x0000004340247221 */ /* 0x000fe20000000000 */
[----:B------:R-:W-:Y:S01]  /*31c0*/  FFMA R15, R28, R17, R15 ;  /* 0x000000111c0f7223 */ /* 0x000fe2000000000f */
[----:B------:R-:W-:Y:S01]  /*31d0*/  FMUL R64, R16, R31 ;  /* 0x0000001f10407220 */ /* 0x000fe20000400000 */
[----:B------:R-:W-:Y:S01]  /*31e0*/  FADD R46, R46, R69 ;  /* 0x000000452e2e7221 */ /* 0x000fe20000000000 */
[----:B--2---:R2:W-:Y:S01]  /*31f0*/  STS.64 [R80], R48 ;  /* 0x0000003050007388 */ /* 0x0045e20000000a00 */
[----:B------:R-:W-:Y:S01]  /*3200*/  FADD R53, R53, R66 ;  /* 0x0000004235357221 */ /* 0x000fe20000000000 */
[----:B------:R-:W-:Y:S01]  /*3210*/  FADD R38, R38, R15 ;  /* 0x0000000f26267221 */ /* 0x000fe20000000000 */
[----:B------:R-:W-:Y:S01]  /*3220*/  FMUL R69, R31, R19 ;  /* 0x000000131f457220 */ /* 0x000fe20000400000 */
[----:B------:R-:W-:Y:S01]  /*3230*/  FMUL R15, R17, R31 ;  /* 0x0000001f110f7220 */ /* 0x000fe20000400000 */
[----:B------:R-:W-:Y:S01]  /*3240*/  FMUL R66, R31, R18 ;  /* 0x000000121f427220 */ /* 0x000fe20000400000 */
[----:B------:R-:W-:Y:S01]  /*3250*/  FFMA R67, R17, R30, R64 ;  /* 0x0000001e11437223 */ /* 0x000fe20000000040 */
[----:B------:R-:W-:Y:S01]  /*3260*/  FFMA R64, R30, R18, -R69 ;  /* 0x000000121e407223 */ /* 0x000fe20000000845 */
[----:B------:R-:W-:Y:S01]  /*3270*/  FFMA R15, R16, R30, -R15 ;  /* 0x0000001e100f7223 */ /* 0x000fe2000000080f */
[----:B------:R-:W-:Y:S01]  /*3280*/  FFMA R69, R30, R19, R66 ;  /* 0x000000131e457223 */ /* 0x000fe20000000042 */
[----:B------:R-:W-:Y:S01]  /*3290*/  FADD R4, R4, R67 ;  /* 0x0000004304047221 */ /* 0x000fe20000000000 */
[----:B----4-:R-:W-:Y:S01]  /*32a0*/  FMUL R67, R29, R21 ;  /* 0x000000151d437220 */ /* 0x010fe20000400000 */
[----:B------:R-:W-:Y:S01]  /*32b0*/  FADD R15, R62, R15 ;  /* 0x0000000f3e0f7221 */ /* 0x000fe20000000000 */
[----:B------:R-:W-:Y:S01]  /*32c0*/  FADD R3, R3, R64 ;  /* 0x0000004003037221 */ /* 0x000fe20000000000 */
[----:B------:R-:W-:Y:S01]  /*32d0*/  FADD R2, R2, R69 ;  /* 0x0000004502027221 */ /* 0x000fe20000000000 */
[C---:B------:R-:W-:Y:S01]  /*32e0*/  FMUL R62, R29.reuse, R20 ;  /* 0x000000141d3e7220 */ /* 0x040fe20000400000 */
[CC--:B------:R-:W-:Y:S01]  /*32f0*/  FMUL R69, R29.reuse, R23.reuse ;  /* 0x000000171d457220 */ /* 0x0c0fe20000400000 */
[----:B------:R-:W-:Y:S01]  /*3300*/  FMUL R64, R29, R22 ;  /* 0x000000161d407220 */ /* 0x000fe20000400000 */
[C---:B0-----:R-:W-:Y:S01]  /*3310*/  FFMA R58, R28.reuse, R20, -R67 ;  /* 0x000000141c3a7223 */ /* 0x041fe20000000843 */
[C---:B------:R-:W-:Y:S01]  /*3320*/  FMUL R67, R31.reuse, R23 ;  /* 0x000000171f437220 */ /* 0x040fe20000400000 */
[----:B---3--:R0:W-:Y:S01]  /*3330*/  STS.128 [R79+0x1000], R32 ;  /* 0x001000204f007388 */ /* 0x0081e20000000c00 */
[-C--:B------:R-:W-:Y:S01]  /*3340*/  FMUL R66, R31, R22.reuse ;  /* 0x000000161f427220 */ /* 0x080fe20000400000 */
[C---:B------:R-:W-:Y:S01]  /*3350*/  FFMA R62, R28.reuse, R21, R62 ;  /* 0x000000151c3e7223 */ /* 0x040fe2000000003e */
[CC--:B------:R-:W-:Y:S01]  /*3360*/  FFMA R69, R28.reuse, R22.reuse, -R69 ;  /* 0x000000161c457223 */ /* 0x0c0fe20000000845 */
[----:B------:R-:W-:Y:S01]  /*3370*/  FFMA R64, R28, R23, R64 ;  /* 0x000000171c407223 */ /* 0x000fe20000000040 */
[----:B------:R-:W-:Y:S01]  /*3380*/  FADD R65, R65, R78 ;  /* 0x0000004e41417221 */ /* 0x000fe20000000000 */
[-C--:B------:R-:W-:Y:S01]  /*3390*/  FMUL R29, R21, R31.reuse ;  /* 0x0000001f151d7220 */ /* 0x080fe20000400000 */
[----:B------:R-:W-:Y:S01]  /*33a0*/  FMUL R28, R20, R31 ;  /* 0x0000001f141c7220 */ /* 0x000fe20000400000 */
[C---:B------:R-:W-:Y:S01]  /*33b0*/  FFMA R67, R30.reuse, R22, -R67 ;  /* 0x000000161e437223 */ /* 0x040fe20000000843 */
        /* <DEDUP_REMOVED lines=10> */
[-C--:B------:R-:W-:Y:S01]  /*3460*/  FFMA R29, R20, R30.reuse, -R29 ;  /* 0x0000001e141d7223 */ /* 0x080fe2000000081d */
[----:B------:R-:W-:Y:S01]  /*3470*/  FFMA R28, R21, R30, R28 ;  /* 0x0000001e151c7223 */ /* 0x000fe2000000001c */
[----:B------:R-:W-:Y:S01]  /*3480*/  FADD R58, R63, R58 ;  /* 0x0000003a3f3a7221 */ /* 0x000fe20000000000 */
[----:B------:R-:W-:Y:S01]  /*3490*/  FADD R60, R60, R69 ;  /* 0x000000453c3c7221 */ /* 0x000fe20000000000 */
[----:B------:R-:W-:Y:S01]  /*34a0*/  FADD R61, R61, R64 ;  /* 0x000000403d3d7221 */ /* 0x000fe20000000000 */
        /* <DEDUP_REMOVED lines=18> */
[----:B------:R-:W-:-:S02]  /*35d0*/  LEA R81, R8, UR6, 0x3 ;  /* 0x0000000608517c11 */ /* 0x000fc4000f8e18ff */
[----:B------:R-:W-:Y:S01]  /*35e0*/  LEA R82, R9, UR6, 0x3 ;  /* 0x0000000609527c11 */ /* 0x000fe2000f8e18ff */
[----:B------:R-:W-:Y:S01]  /*35f0*/  FADD R12, R12, R29 ;  /* 0x0000001d0c0c7221 */ /* 0x000fe20000000000 */
[----:B------:R-:W-:Y:S01]  /*3600*/  FADD R13, R13, R28 ;  /* 0x0000001c0d0d7221 */ /* 0x000fe20000000000 */
[----:B------:R-:W-:Y:S01]  /*3610*/  BAR.SYNC.DEFER_BLOCKING 0x0 ;  /* 0x0000000000007b1d */ /* 0x000fe20000010000 */
        /* <DEDUP_REMOVED lines=16> */
[----:B------:R0:W1:Y:S04]  /*3720*/  LDS.128 R28, [R81] ;  /* 0x00000000511c7984 */ /* 0x0000680000000c00 */
[----:B------:R0:W3:Y:S04]  /*3730*/  LDS.128 R16, [R81+0x10] ;  /* 0x0000100051107984 */ /* 0x0000e80000000c00 */
[----:B------:R0:W4:Y:S04]  /*3740*/  LDS.128 R20, [R82+0x1000] ;  /* 0x0010000052147984 */ /* 0x0001280000000c00 */
[----:B------:R0:W0:Y:S01]  /*3750*/  LDS.128 R24, [R82+0x1010] ;  /* 0x0010100052187984 */ /* 0x0000220000000c00 */
[----:B------:R-:W-:-:S04]  /*3760*/  UIADD3 UR10, UPT, UPT, UR14, -0x8, URZ ;  /* 0xfffffff80e0a7890 */ /* 0x000fc8000fffe0ff */
[----:B------:R-:W-:Y:S01]  /*3770*/  UISETP.GE.AND UP0, UPT, UR7, UR10, UPT ;  /* 0x0000000a0700728c */ /* 0x000fe2000bf06270 */
[----:B--2---:R-:W-:Y:S01]  /*3780*/  MOV R49, UR11 ;  /* 0x0000000b00317c02 */ /* 0x004fe20008000f00 */
[----:B------:R-:W-:Y:S01]  /*3790*/  UIADD3 UR8, UPT, UPT, UR7, 0x8, URZ ;  /* 0x0000000807087890 */ /* 0x000fe2000fffe0ff */
[----:B------:R-:W-:Y:S01]  /*37a0*/  FADD R40, R40, R69 ;  /* 0x0000004528287221 */ /* 0x000fe20000000000 */
[----:B------:R-:W-:Y:S01]  /*37b0*/  FADD R41, R41, R68 ;  /* 0x0000004429297221 */ /* 0x000fe20000000000 */
[----:B------:R-:W-:Y:S01]  /*37c0*/  LEA R0, R49, R0, 0x3 ;  /* 0x0000000031007211 */ /* 0x000fe200078e18ff */
        /* <DEDUP_REMOVED lines=14> */
[----:B------:R-:W-:-:S02]  /*38b0*/  UIADD3 UR5, UPT, UPT, UR6, 0x1000, URZ ;  /* 0x0000100006057890 */ /* 0x000fc4000fffe0ff */
[----:B------:R-:W-:Y:S01]  /*38c0*/  ULOP3.LUT UR9, UR9, 0x1, URZ, 0xc, !UPT ;  /* 0x0000000109097892 */ /* 0x000fe2000f8e0cff */
[----:B------:R-:W-:Y:S01]  /*38d0*/  UMOV UR7, UR8 ;  /* 0x0000000800077c82 */ /* 0x000fe20008000000 */
[----:B-1----:R-:W-:Y:S10]  /*38e0*/  BRA.U !UP0, `(.L_x_1) ;  /* 0xffffffcd08087547 */ /* 0x002ff4000b83ffff */
.L_x_0:
[-C--:B0-2-4-:R-:W-:Y:S01]  /*38f0*/  FMUL R32, R22, R29.reuse ;  /* 0x0000001d16207220 */ /* 0x095fe20000400000 */
[-C--:B------:R-:W-:Y:S01]  /*3900*/  FMUL R5, R21, R29.reuse ;  /* 0x0000001d15057220 */ /* 0x080fe20000400000 */
[-C--:B------:R-:W-:Y:S01]  /*3910*/  FMUL R11, R23, R29.reuse ;  /* 0x0000001d170b7220 */ /* 0x080fe20000400000 */
[-C--:B-1----:R-:W-:Y:S01]  /*3920*/  FMUL R34, R24, R29.reuse ;  /* 0x0000001d18227220 */ /* 0x082fe20000400000 */
[-C--:B------:R-:W-:Y:S01]  /*3930*/  FMUL R0, R20, R29.reuse ;  /* 0x0000001d14007220 */ /* 0x080fe20000400000 */
[-C--:B------:R-:W-:Y:S01]  /*3940*/  FMUL R33, R25, R29.reuse ;  /* 0x0000001d19217220 */ /* 0x080fe20000400000 */
[-C--:B------:R-:W-:Y:S01]  /*3950*/  FMUL R35, R27, R29.reuse ;  /* 0x0000001d1b237220 */ /* 0x080fe20000400000 */
[----:B------:R-:W-:Y:S01]  /*3960*/  FMUL R64, R26, R29 ;  /* 0x0000001d1a407220 */ /* 0x000fe20000400000 */
[-C--:B------:R-:W-:Y:S01]  /*3970*/  FFMA R69, R23, R28.reuse, R32 ;  /* 0x0000001c17457223 */ /* 0x080fe20000000020 */
[-C--:B------:R-:W-:Y:S01]  /*3980*/  FFMA R72, R20, R28.reuse, -R5 ;  /* 0x0000001c14487223 */ /* 0x080fe20000000805 */
[-C--:B------:R-:W-:Y:S01]  /*3990*/  FFMA R10, R22, R28.reuse, -R11 ;  /* 0x0000001c160a7223 */ /* 0x080fe2000000080b */
[-C--:B------:R-:W-:Y:S01]  /*39a0*/  FFMA R32, R25, R28.reuse, R34 ;  /* 0x0000001c19207223 */ /* 0x080fe20000000022 */
[-C--:B------:R-:W-:Y:S01]  /*39b0*/  FFMA R71, R21, R28.reuse, R0 ;  /* 0x0000001c15477223 */ /* 0x080fe20000000000 */
[-C--:B------:R-:W-:Y:S01]  /*39c0*/  FFMA R11, R24, R28.reuse, -R33 ;  /* 0x0000001c180b7223 */ /* 0x080fe20000000821 */
[-C--:B------:R-:W-:Y:S01]  /*39d0*/  FFMA R5, R26, R28.reuse, -R35 ;  /* 0x0000001c1a057223 */ /* 0x080fe20000000823 */
[----:B------:R-:W-:Y:S01]  /*39e0*/  FFMA R34, R27, R28, R64 ;  /* 0x0000001c1b227223 */ /* 0x000fe20000000040 */
[-C--:B------:R-:W-:Y:S01]  /*39f0*/  FMUL R29, R21, R31.reuse ;  /* 0x0000001f151d7220 */ /* 0x080fe20000400000 */
[-C--:B------:R-:W-:Y:S01]  /*3a00*/  FMUL R0, R20, R31.reuse ;  /* 0x0000001f14007220 */ /* 0x080fe20000400000 */
        /* <DEDUP_REMOVED lines=8> */
[-C--:B------:R-:W-:Y:S01]  /*3a90*/  FFMA R66, R22, R30.reuse, -R33 ;  /* 0x0000001e16427223 */ /* 0x080fe20000000821 */
[-C--:B------:R-:W-:Y:S01]  /*3aa0*/  FFMA R53, R23, R30.reuse, R28 ;  /* 0x0000001e17357223 */ /* 0x080fe2000000001c */
[-C--:B------:R-:W-:Y:S01]  /*3ab0*/  FFMA R57, R24, R30.reuse, -R57 ;  /* 0x0000001e18397223 */ /* 0x080fe20000000839 */
[-C--:B------:R-:W-:Y:S01]  /*3ac0*/  FFMA R68, R25, R30.reuse, R68 ;  /* 0x0000001e19447223 */ /* 0x080fe20000000044 */
[-C--:B------:R-:W-:Y:S01]  /*3ad0*/  FFMA R55, R26, R30.reuse, -R55 ;  /* 0x0000001e1a377223 */ /* 0x080fe20000000837 */
[----:B------:R-:W-:Y:S01]  /*3ae0*/  FFMA R65, R27, R30, R70 ;  /* 0x0000001e1b417223 */ /* 0x000fe20000000046 */
[-C--:B---3--:R-:W-:Y:S01]  /*3af0*/  FMUL R67, R21, R17.reuse ;  /* 0x0000001115437220 */ /* 0x088fe20000400000 */
        /* <DEDUP_REMOVED lines=15> */
[-C--:B------:R-:W-:Y:S01]  /*3bf0*/  FMUL R63, R21, R19.reuse ;  /* 0x00000013153f7220 */ /* 0x080fe20000400000 */
[CC--:B------:R-:W-:Y:S01]  /*3c00*/  FMUL R16, R20.reuse, R19.reuse ;  /* 0x0000001314107220 */ /* 0x0c0fe20000400000 */
[-C--:B------:R-:W-:Y:S01]  /*3c10*/  FMUL R73, R27, R19.reuse ;  /* 0x000000131b497220 */ /* 0x080fe20000400000 */
[----:B------:R-:W-:Y:S01]  /*3c20*/  LEA R7, R7, R8, 0x6 ;  /* 0x0000000807077211 */ /* 0x000fe200078e30ff */
[-C--:B------:R-:W-:Y:S01]  /*3c30*/  FFMA R63, R20, R18.reuse, -R63 ;  /* 0x00000012143f7223 */ /* 0x080fe2000000083f */
[-C--:B------:R-:W-:Y:S01]  /*3c40*/  FFMA R20, R21, R18.reuse, R16 ;  /* 0x0000001215147223 */ /* 0x080fe20000000010 */
[CC--:B------:R-:W-:Y:S01]  /*3c50*/  FMUL R21, R23.reuse, R19.reuse ;  /* 0x0000001317157220 */ /* 0x0c0fe20000400000 */
[----:B------:R-:W-:Y:S01]  /*3c60*/  FMUL R16, R22, R19 ;  /* 0x0000001316107220 */ /* 0x000fe20000400000 */
[-C--:B------:R-:W-:Y:S01]  /*3c70*/  FFMA R73, R26, R18.reuse, -R73 ;  /* 0x000000121a497223 */ /* 0x080fe20000000849 */
[----:B------:R-:W-:Y:S01]  /*3c80*/  LEA R6, R6, R9, 0x7 ;  /* 0x0000000906067211 */ /* 0x000fe200078e38ff */
[-C--:B------:R-:W-:Y:S01]  /*3c90*/  FFMA R21, R22, R18.reuse, -R21 ;  /* 0x0000001216157223 */ /* 0x080fe20000000815 */
[-C--:B------:R-:W-:Y:S01]  /*3ca0*/  FFMA R22, R23, R18.reuse, R16 ;  /* 0x0000001217167223 */ /* 0x080fe20000000010 */
[-C--:B------:R-:W-:Y:S01]  /*3cb0*/  FMUL R16, R24, R19.reuse ;  /* 0x0000001318107220 */ /* 0x080fe20000400000 */
[-C--:B------:R-:W-:Y:S01]  /*3cc0*/  FMUL R23, R25, R19.reuse ;  /* 0x0000001319177220 */ /* 0x080fe20000400000 */
[----:B------:R-:W-:Y:S01]  /*3cd0*/  FADD R37, R10, R37 ;  /* 0x000000250a257221 */ /* 0x000fe20000000000 */
[----:B------:R-:W-:Y:S01]  /*3ce0*/  FADD R58, R11, R58 ;  /* 0x0000003a0b3a7221 */ /* 0x000fe20000000000 */
[-C--:B------:R-:W-:Y:S01]  /*3cf0*/  FFMA R25, R25, R18.reuse, R16 ;  /* 0x0000001219197223 */ /* 0x080fe20000000010 */
[-C--:B------:R-:W-:Y:S01]  /*3d00*/  FFMA R23, R24, R18.reuse, -R23 ;  /* 0x0000001218177223 */ /* 0x080fe20000000817 */
[----:B------:R-:W-:Y:S01]  /*3d10*/  FMUL R16, R26, R19 ;  /* 0x000000131a107220 */ /* 0x000fe20000400000 */
[----:B------:R-:W-:Y:S01]  /*3d20*/  LEA R24, R8, UR6, 0x3 ;  /* 0x0000000608187c11 */ /* 0x000fe2000f8e18ff */
[----:B------:R-:W-:Y:S01]  /*3d30*/  FADD R69, R69, R36 ;  /* 0x0000002445457221 */ /* 0x000fe20000000000 */
[----:B------:R-:W-:Y:S01]  /*3d40*/  LEA R26, R9, UR5, 0x3 ;  /* 0x00000005091a7c11 */ /* 0x000fe2000f8e18ff */
[----:B------:R-:W-:Y:S01]  /*3d50*/  FFMA R27, R27, R18, R16 ;  /* 0x000000121b1b7223 */ /* 0x000fe20000000010 */
[----:B------:R-:W-:Y:S01]  /*3d60*/  IMAD R36, R6, UR11, R7 ;  /* 0x0000000b06247c24 */ /* 0x000fe2000f8e0207 */
[----:B------:R-:W-:Y:S01]  /*3d70*/  LDS.128 R8, [R24+0x200] ;  /* 0x0002000018087984 */ /* 0x000fe20000000c00 */
[----:B------:R-:W-:Y:S01]  /*3d80*/  FADD R60, R5, R60 ;  /* 0x0000003c053c7221 */ /* 0x000fe20000000000 */
[----:B------:R-:W-:Y:S01]  /*3d90*/  FADD R35, R35, R4 ;  /* 0x0000000423237221 */ /* 0x000fe20000000000 */
[----:B------:R-:W-:Y:S01]  /*3da0*/  FADD R68, R68, R13 ;  /* 0x0000000d44447221 */ /* 0x000fe20000000000 */
[----:B------:R-:W0:Y:S01]  /*3db0*/  LDS.128 R16, [R26+0x400] ;  /* 0x000400001a107984 */ /* 0x000e220000000c00 */
[----:B------:R-:W-:Y:S01]  /*3dc0*/  FADD R57, R57, R12 ;  /* 0x0000000c39397221 */ /* 0x000fe20000000000 */
[----:B------:R-:W-:Y:S01]  /*3dd0*/  FADD R55, R55, R14 ;  /* 0x0000000e37377221 */ /* 0x000fe20000000000 */
        /* <DEDUP_REMOVED lines=25> */
[----:B------:R-:W2:Y:S01]  /*3f70*/  LDCU.64 UR4, c[0x0][0x3a8] ;  /* 0x00007500ff0477ac */ /* 0x000ea20008000a00 */
[----:B------:R-:W3:Y:S01]  /*3f80*/  LDCU.64 UR6, c[0x0][0x3b0] ;  /* 0x00007600ff0677ac */ /* 0x000ee20008000a00 */
        /* <DEDUP_REMOVED lines=10> */
[----:B------:R-:W0:Y:S01]  /*4030*/  LDS.128 R12, [R24+0x210] ;  /* 0x00021000180c7984 */ /* 0x000e220000000c00 */
[----:B------:R-:W-:Y:S01]  /*4040*/  FADD R72, R72, R3 ;  /* 0x0000000348487221 */ /* 0x000fe20000000000 */
[----:B------:R-:W-:Y:S01]  /*4050*/  FADD R71, R71, R2 ;  /* 0x0000000247477221 */ /* 0x000fe20000000000 */
        /* <DEDUP_REMOVED lines=11> */
[----:B------:R-:W-:Y:S01]  /*4110*/  FADD R53, R53, R38 ;  /* 0x0000002635357221 */ /* 0x000fe20000000000 */
[C---:B-1----:R-:W-:Y:S01]  /*4120*/  FMUL R3, R9.reuse, R5 ;  /* 0x0000000509037220 */ /* 0x042fe20000400000 */
[C---:B------:R-:W-:Y:S01]  /*4130*/  FMUL R2, R9.reuse, R4 ;  /* 0x0000000409027220 */ /* 0x040fe20000400000 */
[C---:B------:R-:W-:Y:S01]  /*4140*/  FMUL R39, R9.reuse, R7 ;  /* 0x0000000709277220 */ /* 0x040fe20000400000 */
[----:B------:R-:W-:Y:S01]  /*4150*/  FMUL R38, R9, R6 ;  /* 0x0000000609267220 */ /* 0x000fe20000400000 */
[C---:B------:R-:W-:Y:S01]  /*4160*/  FFMA R3, R8.reuse, R4, -R3 ;  /* 0x0000000408037223 */ /* 0x040fe20000000803 */
[C---:B------:R-:W-:Y:S01]  /*4170*/  FFMA R9, R8.reuse, R5, R2 ;  /* 0x0000000508097223 */ /* 0x040fe20000000002 */
[CC--:B------:R-:W-:Y:S01]  /*4180*/  FFMA R39, R8.reuse, R6.reuse, -R39 ;  /* 0x0000000608277223 */ /* 0x0c0fe20000000827 */
[----:B------:R-:W-:Y:S01]  /*4190*/  FFMA R41, R8, R7, R38 ;  /* 0x0000000708297223 */ /* 0x000fe20000000026 */
[----:B------:R-:W-:Y:S01]  /*41a0*/  FMUL R8, R4, R11 ;  /* 0x0000000b04087220 */ /* 0x000fe20000400000 */
        /* <DEDUP_REMOVED lines=21> */
[----:B------:R-:W-:Y:S01]  /*4300*/  FADD R58, R58, R3 ;  /* 0x000000033a3a7221 */ /* 0x000fe20000000000 */
[CC--:B------:R-:W-:Y:S01]  /*4310*/  FMUL R3, R13.reuse, R17.reuse ;  /* 0x000000110d037220 */ /* 0x0c0fe20000400000 */
[C---:B------:R-:W-:Y:S01]  /*4320*/  FMUL R44, R13.reuse, R4 ;  /* 0x000000040d2c7220 */ /* 0x040fe20000400000 */
[----:B------:R-:W-:Y:S01]  /*4330*/  FMUL R52, R13, R6 ;  /* 0x000000060d347220 */ /* 0x000fe20000400000 */
[C---:B------:R-:W-:Y:S01]  /*4340*/  FFMA R45, R12.reuse, R17, R2 ;  /* 0x000000110c2d7223 */ /* 0x040fe20000000002 */
[C---:B------:R-:W-:Y:S01]  /*4350*/  FFMA R48, R12.reuse, R18, -R39 ;  /* 0x000000120c307223 */ /* 0x040fe20000000827 */
[C---:B------:R-:W-:Y:S01]  /*4360*/  FFMA R39, R12.reuse, R19, R38 ;  /* 0x000000130c277223 */ /* 0x040fe20000000026 */
[C---:B------:R-:W-:Y:S01]  /*4370*/  FFMA R46, R12.reuse, R4, -R47 ;  /* 0x000000040c2e7223 */ /* 0x040fe2000000082f */
[C---:B------:R-:W-:Y:S01]  /*4380*/  FFMA R2, R12.reuse, R6, -R49 ;  /* 0x000000060c027223 */ /* 0x040fe20000000831 */
[----:B------:R-:W-:Y:S01]  /*4390*/  FMUL R47, R17, R15 ;  /* 0x0000000f112f7220 */ /* 0x000fe20000400000 */
[C---:B------:R-:W-:Y:S01]  /*43a0*/  FMUL R49, R15.reuse, R19 ;  /* 0x000000130f317220 */ /* 0x040fe20000400000 */
[----:B------:R-:W-:Y:S01]  /*43b0*/  FMUL R38, R15, R18 ;  /* 0x000000120f267220 */ /* 0x000fe20000400000 */
[C---:B------:R-:W-:Y:S01]  /*43c0*/  FFMA R50, R12.reuse, R16, -R3 ;  /* 0x000000100c327223 */ /* 0x040fe20000000803 */
[C---:B------:R-:W-:Y:S01]  /*43d0*/  FFMA R13, R12.reuse, R5, R44 ;  /* 0x000000050c0d7223 */ /* 0x040fe2000000002c */
[----:B------:R-:W-:Y:S01]  /*43e0*/  FFMA R3, R12, R7, R52 ;  /* 0x000000070c037223 */ /* 0x000fe20000000034 */
[C---:B------:R-:W-:Y:S01]  /*43f0*/  FMUL R12, R16.reuse, R15 ;  /* 0x0000000f100c7220 */ /* 0x040fe20000400000 */
[----:B------:R-:W-:Y:S01]  /*4400*/  FFMA R16, R16, R14, -R47 ;  /* 0x0000000e10107223 */ /* 0x000fe2000000082f */
[C---:B------:R-:W-:Y:S01]  /*4410*/  FFMA R18, R14.reuse, R18, -R49 ;  /* 0x000000120e127223 */ /* 0x040fe20000000831 */
[----:B------:R-:W-:Y:S01]  /*4420*/  FFMA R19, R14, R19, R38 ;  /* 0x000000130e137223 */ /* 0x000fe20000000026 */
[-C--:B------:R-:W-:Y:S01]  /*4430*/  FMUL R47, R5, R15.reuse ;  /* 0x0000000f052f7220 */ /* 0x080fe20000400000 */
[C---:B------:R-:W-:Y:S01]  /*4440*/  FMUL R38, R4.reuse, R15 ;  /* 0x0000000f04267220 */ /* 0x040fe20000400000 */
[CC--:B------:R-:W-:Y:S01]  /*4450*/  FMUL R49, R15.reuse, R7.reuse ;  /* 0x000000070f317220 */ /* 0x0c0fe20000400000 */
[----:B------:R-:W-:Y:S01]  /*4460*/  FMUL R52, R15, R6 ;  /* 0x000000060f347220 */ /* 0x000fe20000400000 */
[-C--:B------:R-:W-:Y:S01]  /*4470*/  FFMA R17, R17, R14.reuse, R12 ;  /* 0x0000000e11117223 */ /* 0x080fe2000000000c */
[-C--:B------:R-:W-:Y:S01]  /*4480*/  FFMA R12, R4, R14.reuse, -R47 ;  /* 0x0000000e040c7223 */ /* 0x080fe2000000082f */
[----:B------:R-:W-:Y:S01]  /*4490*/  FFMA R38, R5, R14, R38 ;  /* 0x0000000e05267223 */ /* 0x000fe20000000026 */
[C---:B------:R-:W-:Y:S01]  /*44a0*/  FFMA R44, R14.reuse, R6, -R49 ;  /* 0x000000060e2c7223 */ /* 0x040fe20000000831 */
[----:B------:R-:W-:Y:S01]  /*44b0*/  FFMA R14, R14, R7, R52 ;  /* 0x000000070e0e7223 */ /* 0x000fe20000000034 */
[----:B------:R-:W-:Y:S01]  /*44c0*/  FADD R28, R28, R13 ;  /* 0x0000000d1c1c7221 */ /* 0x000fe20000000000 */
[----:B------:R-:W0:Y:S01]  /*44d0*/  LDS.128 R4, [R26+0x810] ;  /* 0x000810001a047984 */ /* 0x000e220000000c00 */
        /* <DEDUP_REMOVED lines=9> */
[----:B------:R-:W-:Y:S01]  /*4570*/  FADD R63, R63, R16 ;  /* 0x000000103f3f7221 */ /* 0x000fe20000000000 */
[C---:B------:R-:W-:Y:S01]  /*4580*/  FFMA R16, R8.reuse, R43, R14 ;  /* 0x0000002b08107223 */ /* 0x040fe2000000000e */
[C---:B------:R-:W-:Y:S01]  /*4590*/  FFMA R3, R8.reuse, R40, -R3 ;  /* 0x0000002808037223 */ /* 0x040fe20000000803 */
[----:B------:R-:W-:Y:S01]  /*45a0*/  FADD R37, R37, R12 ;  /* 0x0000000c25257221 */ /* 0x000fe20000000000 */
[----:B------:R-:W-:Y:S01]  /*45b0*/  FFMA R2, R8, R41, R2 ;  /* 0x0000002908027223 */ /* 0x000fe20000000002 */
[----:B------:R-:W1:Y:S01]  /*45c0*/  LDS.128 R12, [R24+0x410] ;  /* 0x00041000180c7984 */ /* 0x000e620000000c00 */
[----:B------:R-:W-:Y:S01]  /*45d0*/  FADD R20, R20, R17 ;  /* 0x0000001114147221 */ /* 0x000fe20000000000 */
[----:B------:R-:W-:Y:S01]  /*45e0*/  FADD R72, R72, R3 ;  /* 0x0000000348487221 */ /* 0x000fe20000000000 */
        /* <DEDUP_REMOVED lines=31> */
[C---:B------:R-:W-:Y:S01]  /*47e0*/  FMUL R45, R11.reuse, R7 ;  /* 0x000000070b2d7220 */ /* 0x040fe20000400000 */
[----:B------:R-:W-:Y:S01]  /*47f0*/  FMUL R16, R11, R6 ;  /* 0x000000060b107220 */ /* 0x000fe20000400000 */
[C---:B------:R-:W-:Y:S01]  /*4800*/  FMUL R39, R5.reuse, R11 ;  /* 0x0000000b05277220 */ /* 0x040fe20000400000 */
[----:B------:R-:W-:Y:S01]  /*4810*/  FFMA R11, R5, R10, R8 ;  /* 0x0000000a050b7223 */ /* 0x000fe20000000008 */
[C---:B------:R-:W-:Y:S01]  /*4820*/  FFMA R8, R10.reuse, R6, -R45 ;  /* 0x000000060a087223 */ /* 0x040fe2000000082d */
        /* <DEDUP_REMOVED lines=8> */
[----:B------:R-:W-:Y:S01]  /*48b0*/  LDS.128 R8, [R24+0x600] ;  /* 0x0006000018087984 */ /* 0x000fe20000000c00 */
[----:B------:R-:W-:Y:S01]  /*48c0*/  FADD R57, R57, R2 ;  /* 0x0000000239397221 */ /* 0x000fe20000000000 */
[C---:B-1----:R-:W-:Y:S01]  /*48d0*/  FMUL R2, R13.reuse, R40 ;  /* 0x000000280d027220 */ /* 0x042fe20000400000 */
[C---:B------:R-:W-:Y:S01]  /*48e0*/  FMUL R39, R13.reuse, R43 ;  /* 0x0000002b0d277220 */ /* 0x040fe20000400000 */
[----:B------:R-:W0:Y:S01]  /*48f0*/  LDS.128 R16, [R26+0xc00] ;  /* 0x000c00001a107984 */ /* 0x000e220000000c00 */
        /* <DEDUP_REMOVED lines=12> */
[----:B------:R-:W-:Y:S01]  /*49c0*/  FADD R67, R67, R50 ;  /* 0x0000003243437221 */ /* 0x000fe20000000000 */
        /* <DEDUP_REMOVED lines=124> */
[C---:B-1----:R-:W-:Y:S01]  /*5190*/  FMUL R13, R9.reuse, R43 ;  /* 0x0000002b090d7220 */ /* 0x042fe20000400000 */
[CC--:B------:R-:W-:Y:S01]  /*51a0*/  FMUL R14, R9.reuse, R42.reuse ;  /* 0x0000002a090e7220 */ /* 0x0c0fe20000400000 */
[----:B------:R-:W-:Y:S01]  /*51b0*/  FADD R30, R30, R3 ;  /* 0x000000031e1e7221 */ /* 0x000fe20000000000 */
[C---:B------:R-:W-:Y:S01]  /*51c0*/  FMUL R3, R9.reuse, R41 ;  /* 0x0000002909037220 */ /* 0x040fe20000400000 */
[C---:B------:R-:W-:Y:S01]  /*51d0*/  FFMA R12, R8.reuse, R42, -R13 ;  /* 0x0000002a080c7223 */ /* 0x040fe2000000080d */
[-C--:B------:R-:W-:Y:S01]  /*51e0*/  FMUL R2, R9, R40.reuse ;  /* 0x0000002809027220 */ /* 0x080fe20000400000 */
[----:B------:R-:W-:Y:S01]  /*51f0*/  FADD R63, R63, R16 ;  /* 0x000000103f3f7221 */ /* 0x000fe20000000000 */
[C---:B------:R-:W-:Y:S01]  /*5200*/  FFMA R16, R8.reuse, R43, R14 ;  /* 0x0000002b08107223 */ /* 0x040fe2000000000e */
[----:B------:R-:W-:Y:S01]  /*5210*/  FADD R37, R37, R12 ;  /* 0x0000000c25257221 */ /* 0x000fe20000000000 */
[C---:B------:R-:W-:Y:S01]  /*5220*/  FFMA R3, R8.reuse, R40, -R3 ;  /* 0x0000002808037223 */ /* 0x040fe20000000803 */
        /* <DEDUP_REMOVED lines=250> */
[----:B-1----:R-:W-:Y:S01]  /*61d0*/  FMUL R39, R13, R43 ;  /* 0x0000002b0d277220 */ /* 0x002fe20000400000 */
[----:B------:R-:W-:Y:S01]  /*61e0*/  FADD R57, R57, R2 ;  /* 0x0000000239397221 */ /* 0x000fe20000000000 */
[----:B------:R-:W0:Y:S01]  /*61f0*/  LDS.128 R16, [R26+0x1c00] ;  /* 0x001c00001a107984 */ /* 0x000e220000000c00 */
        /* <DEDUP_REMOVED lines=8> */
[C---:B------:R-:W-:Y:S01]  /*6280*/  FFMA R50, R12.reuse, R42, -R39 ;  /* 0x0000002a0c327223 */ /* 0x040fe20000000827 */
[C---:B------:R-:W-:Y:S01]  /*6290*/  FFMA R44, R12.reuse, R40, -R3 ;  /* 0x000000280c2c7223 */ /* 0x040fe20000000803 */
[C---:B------:R-:W-:Y:S01]  /*62a0*/  FFMA R46, R12.reuse, R4, -R45 ;  /* 0x000000040c2e7223 */ /* 0x040fe2000000082d */
[C---:B------:R-:W-:Y:S01]  /*62b0*/  FFMA R39, R12.reuse, R5, R48 ;  /* 0x000000050c277223 */ /* 0x040fe20000000030 */
[C---:B------:R-:W-:Y:S01]  /*62c0*/  FFMA R3, R12.reuse, R41, R2 ;  /* 0x000000290c037223 */ /* 0x040fe20000000002 */
[C---:B------:R-:W-:Y:S01]  /*62d0*/  FFMA R13, R12.reuse, R43, R38 ;  /* 0x0000002b0c0d7223 */ /* 0x040fe20000000026 */
[C---:B------:R-:W-:Y:S01]  /*62e0*/  FFMA R48, R12.reuse, R6, -R47 ;  /* 0x000000060c307223 */ /* 0x040fe2000000082f */
[----:B------:R-:W-:Y:S01]  /*62f0*/  FFMA R45, R12, R7, R52 ;  /* 0x000000070c2d7223 */ /* 0x000fe20000000034 */
[----:B------:R-:W-:Y:S01]  /*6300*/  FMUL R47, R41, R15 ;  /* 0x0000000f292f7220 */ /* 0x000fe20000400000 */
[C---:B------:R-:W-:Y:S01]  /*6310*/  FMUL R49, R15.reuse, R43 ;  /* 0x0000002b0f317220 */ /* 0x040fe20000400000 */
[----:B------:R-:W-:Y:S01]  /*6320*/  FMUL R12, R15, R42 ;  /* 0x0000002a0f0c7220 */ /* 0x000fe20000400000 */
        /* <DEDUP_REMOVED lines=14> */
[----:B------:R1:W4:Y:S01]  /*6410*/  LDS.128 R4, [R26+0x1c10] ;  /* 0x001c10001a047984 */ /* 0x0003220000000c00 */
[----:B------:R-:W-:Y:S01]  /*6420*/  FADD R23, R23, R2 ;  /* 0x0000000217177221 */ /* 0x000fe20000000000 */
[----:B------:R-:W-:Y:S01]  /*6430*/  FADD R2, R25, R12 ;  /* 0x0000000c19027221 */ /* 0x000fe20000000000 */
[----:B------:R-:W-:Y:S01]  /*6440*/  FADD R0, R0, R13 ;  /* 0x0000000d00007221 */ /* 0x000fe20000000000 */
[----:B------:R-:W-:Y:S01]  /*6450*/  FADD R73, R73, R38 ;  /* 0x0000002649497221 */ /* 0x000fe20000000000 */
[----:B------:R-:W-:Y:S01]  /*6460*/  FADD R28, R28, R39 ;  /* 0x000000271c1c7221 */ /* 0x000fe20000000000 */
[C---:B0-----:R-:W-:Y:S01]  /*6470*/  FMUL R3, R9.reuse, R17 ;  /* 0x0000001109037220 */ /* 0x041fe20000400000 */
[CC--:B------:R-:W-:Y:S01]  /*6480*/  FMUL R25, R9.reuse, R19.reuse ;  /* 0x0000001309197220 */ /* 0x0c0fe20000400000 */
[C---:B-1----:R-:W-:Y:S01]  /*6490*/  FMUL R26, R9.reuse, R18 ;  /* 0x00000012091a7220 */ /* 0x042fe20000400000 */
[-C--:B------:R-:W-:Y:S01]  /*64a0*/  FMUL R15, R9, R16.reuse ;  /* 0x00000010090f7220 */ /* 0x080fe20000400000 */
[C---:B------:R-:W-:Y:S01]  /*64b0*/  FFMA R13, R8.reuse, R16, -R3 ;  /* 0x00000010080d7223 */ /* 0x040fe20000000803 */
[----:B------:R-:W-:Y:S01]  /*64c0*/  FADD R3, R27, R14 ;  /* 0x0000000e1b037221 */ /* 0x000fe20000000000 */
[CC--:B------:R-:W-:Y:S01]  /*64d0*/  FFMA R14, R8.reuse, R18.reuse, -R25 ;  /* 0x00000012080e7223 */ /* 0x0c0fe20000000819 */
[C---:B------:R-:W-:Y:S01]  /*64e0*/  FFMA R38, R8.reuse, R19, R26 ;  /* 0x0000001308267223 */ /* 0x040fe2000000001a */
[----:B------:R-:W-:Y:S01]  /*64f0*/  FFMA R12, R8, R17, R15 ;  /* 0x00000011080c7223 */ /* 0x000fe2000000000f */
[----:B------:R-:W0:Y:S01]  /*6500*/  LDS.128 R24, [R24+0xe10] ;  /* 0x000e100018187984 */ /* 0x000e220000000c00 */
[----:B------:R-:W-:Y:S01]  /*6510*/  FADD R37, R37, R14 ;  /* 0x0000000e25257221 */ /* 0x000fe20000000000 */
[----:B------:R-:W-:Y:S01]  /*6520*/  FMUL R14, R16, R11 ;  /* 0x0000000b100e7220 */ /* 0x000fe20000400000 */
[----:B------:R-:W-:Y:S01]  /*6530*/  FADD R69, R69, R38 ;  /* 0x0000002645457221 */ /* 0x000fe20000000000 */
[C---:B------:R-:W-:Y:S01]  /*6540*/  FMUL R39, R11.reuse, R19 ;  /* 0x000000130b277220 */ /* 0x040fe20000400000 */
[----:B------:R-:W-:Y:S01]  /*6550*/  FMUL R38, R11, R18 ;  /* 0x000000120b267220 */ /* 0x000fe20000400000 */
[C---:B------:R-:W-:Y:S01]  /*6560*/  FMUL R15, R17.reuse, R11 ;  /* 0x0000000b110f7220 */ /* 0x040fe20000400000 */
[----:B------:R-:W-:Y:S01]  /*6570*/  FFMA R14, R17, R10, R14 ;  /* 0x0000000a110e7223 */ /* 0x000fe2000000000e */
[C---:B------:R-:W-:Y:S01]  /*6580*/  FFMA R39, R10.reuse, R18, -R39 ;  /* 0x000000120a277223 */ /* 0x040fe20000000827 */
[----:B------:R-:W-:Y:S01]  /*6590*/  FFMA R38, R10, R19, R38 ;  /* 0x000000130a267223 */ /* 0x000fe20000000026 */
[----:B------:R-:W-:Y:S01]  /*65a0*/  FADD R12, R71, R12 ;  /* 0x0000000c470c7221 */ /* 0x000fe20000000000 */
[----:B------:R-:W-:Y:S01]  /*65b0*/  FFMA R15, R16, R10, -R15 ;  /* 0x0000000a100f7223 */ /* 0x000fe2000000080f */
[----:B------:R-:W-:Y:S01]  /*65c0*/  FADD R14, R35, R14 ;  /* 0x0000000e230e7221 */ /* 0x000fe20000000000 */
[----:B------:R-:W-:Y:S01]  /*65d0*/  FADD R13, R72, R13 ;  /* 0x0000000d480d7221 */ /* 0x000fe20000000000 */
[----:B------:R-:W-:Y:S01]  /*65e0*/  FADD R66, R66, R39 ;  /* 0x0000002742427221 */ /* 0x000fe20000000000 */
[----:B------:R-:W-:Y:S01]  /*65f0*/  FADD R72, R53, R38 ;  /* 0x0000002635487221 */ /* 0x000fe20000000000 */
[----:B------:R-:W-:Y:S01]  /*6600*/  FADD R64, R64, R15 ;  /* 0x0000000f40407221 */ /* 0x000fe20000000000 */
[----:B--2---:R-:W-:Y:S01]  /*6610*/  FMUL R38, R12, UR5 ;  /* 0x000000050c267c20 */ /* 0x004fe20008400000 */
[----:B------:R-:W-:Y:S01]  /*6620*/  FMUL R39, R14, UR4 ;  /* 0x000000040e277c20 */ /* 0x000fe20008400000 */
[----:B------:R-:W-:Y:S01]  /*6630*/  FMUL R12, R12, UR4 ;  /* 0x000000040c0c7c20 */ /* 0x000fe20008400000 */
[----:B------:R-:W-:Y:S01]  /*6640*/  FMUL R35, R14, UR5 ;  /* 0x000000050e237c20 */ /* 0x000fe20008400000 */
[----:B------:R-:W-:Y:S01]  /*6650*/  FADD R63, R63, R40 ;  /* 0x000000283f3f7221 */ /* 0x000fe20000000000 */
[----:B------:R-:W-:Y:S01]  /*6660*/  FADD R20, R20, R41 ;  /* 0x0000002914147221 */ /* 0x000fe20000000000 */
[----:B------:R-:W-:Y:S01]  /*6670*/  FFMA R15, R13, UR4, -R38 ;  /* 0x000000040d0f7c23 */ /* 0x000fe20008000826 */
[----:B------:R-:W-:Y:S01]  /*6680*/  FFMA R14, R64, UR5, R39 ;  /* 0x00000005400e7c23 */ /* 0x000fe20008000027 */
[C---:B----4-:R-:W-:Y:S01]  /*6690*/  FMUL R41, R9.reuse, R5 ;  /* 0x0000000509297220 */ /* 0x050fe20000400000 */
[C---:B------:R-:W-:Y:S01]  /*66a0*/  FMUL R38, R9.reuse, R4 ;  /* 0x0000000409267220 */ /* 0x040fe20000400000 */
[C---:B------:R-:W-:Y:S01]  /*66b0*/  FMUL R39, R9.reuse, R7 ;  /* 0x0000000709277220 */ /* 0x040fe20000400000 */
[----:B------:R-:W-:Y:S01]  /*66c0*/  FMUL R40, R9, R6 ;  /* 0x0000000609287220 */ /* 0x000fe20000400000 */
[----:B------:R-:W-:Y:S01]  /*66d0*/  FFMA R12, R13, UR5, R12 ;  /* 0x000000050d0c7c23 */ /* 0x000fe2000800000c */
[----:B------:R-:W-:Y:S01]  /*66e0*/  FADD R22, R22, R43 ;  /* 0x0000002b16167221 */ /* 0x000fe20000000000 */
[----:B------:R-:W-:Y:S01]  /*66f0*/  FFMA R13, R64, UR4, -R35 ;  /* 0x00000004400d7c23 */ /* 0x000fe20008000823 */
[C---:B------:R-:W-:Y:S01]  /*6700*/  FFMA R41, R8.reuse, R4, -R41 ;  /* 0x0000000408297223 */ /* 0x040fe20000000829 */
[C---:B------:R-:W-:Y:S01]  /*6710*/  FFMA R35, R8.reuse, R5, R38 ;  /* 0x0000000508237223 */ /* 0x040fe20000000026 */
        /* <DEDUP_REMOVED lines=8> */
[C---:B------:R-:W-:Y:S01]  /*67a0*/  FMUL R47, R11.reuse, R7 ;  /* 0x000000070b2f7220 */ /* 0x040fe20000400000 */
[----:B------:R-:W1:Y:S01]  /*67b0*/  LDC.64 R8, c[0x0][0x3a0] ;  /* 0x0000e800ff087b82 */ /* 0x000e620000000a00 */
[-C--:B------:R-:W-:Y:S01]  /*67c0*/  FMUL R42, R11, R6.reuse ;  /* 0x000000060b2a7220 */ /* 0x080fe20000400000 */
[----:B------:R-:W-:Y:S01]  /*67d0*/  FADD R67, R67, R44 ;  /* 0x0000002c43437221 */ /* 0x000fe20000000000 */
[C---:B------:R-:W-:Y:S01]  /*67e0*/  FFMA R38, R10.reuse, R6, -R47 ;  /* 0x000000060a267223 */ /* 0x040fe2000000082f */
[C---:B0-----:R-:W-:Y:S01]  /*67f0*/  FMUL R11, R25.reuse, R17 ;  /* 0x00000011190b7220 */ /* 0x041fe20000400000 */
[----:B------:R-:W-:Y:S01]  /*6800*/  FFMA R42, R10, R7, R42 ;  /* 0x000000070a2a7223 */ /* 0x000fe2000000002a */
[----:B------:R-:W-:Y:S01]  /*6810*/  FMUL R10, R25, R16 ;  /* 0x00000010190a7220 */ /* 0x000fe20000400000 */
[----:B------:R-:W-:Y:S01]  /*6820*/  FADD R33, R33, R48 ;  /* 0x0000003021217221 */ /* 0x000fe20000000000 */
[C---:B------:R-:W-:Y:S01]  /*6830*/  FMUL R47, R25.reuse, R19 ;  /* 0x00000013192f7220 */ /* 0x040fe20000400000 */
[C---:B------:R-:W-:Y:S01]  /*6840*/  FMUL R44, R25.reuse, R18 ;  /* 0x00000012192c7220 */ /* 0x040fe20000400000 */
[C---:B------:R-:W-:Y:S01]  /*6850*/  FMUL R53, R25.reuse, R5 ;  /* 0x0000000519357220 */ /* 0x040fe20000400000 */
[----:B------:R-:W-:Y:S01]  /*6860*/  FMUL R48, R25, R4 ;  /* 0x0000000419307220 */ /* 0x000fe20000400000 */
[----:B------:R-:W-:Y:S01]  /*6870*/  FADD R31, R31, R50 ;  /* 0x000000321f1f7221 */ /* 0x000fe20000000000 */
[C---:B------:R-:W-:Y:S01]  /*6880*/  FMUL R59, R25.reuse, R7 ;  /* 0x00000007193b7220 */ /* 0x040fe20000400000 */
[----:B------:R-:W-:Y:S01]  /*6890*/  FMUL R52, R25, R6 ;  /* 0x0000000619347220 */ /* 0x000fe20000400000 */
[C---:B------:R-:W-:Y:S01]  /*68a0*/  FFMA R51, R24.reuse, R17, R10 ;  /* 0x0000001118337223 */ /* 0x040fe2000000000a */
[----:B------:R-:W-:Y:S01]  /*68b0*/  FADD R29, R29, R46 ;  /* 0x0000002e1d1d7221 */ /* 0x000fe20000000000 */
[-C--:B------:R-:W-:Y:S01]  /*68c0*/  FMUL R25, R17, R27.reuse ;  /* 0x0000001b11197220 */ /* 0x080fe20000400000 */
[----:B------:R-:W-:Y:S01]  /*68d0*/  FFMA R50, R24, R16, -R11 ;  /* 0x0000001018327223 */ /* 0x000fe2000000080b */
[----:B------:R-:W-:Y:S01]  /*68e0*/  FMUL R10, R16, R27 ;  /* 0x0000001b100a7220 */ /* 0x000fe20000400000 */
[C---:B------:R-:W-:Y:S01]  /*68f0*/  FFMA R46, R24.reuse, R18, -R47 ;  /* 0x00000012182e7223 */ /* 0x040fe2000000082f */
[CC--:B------:R-:W-:Y:S01]  /*6900*/  FFMA R49, R24.reuse, R19.reuse, R44 ;  /* 0x0000001318317223 */ /* 0x0c0fe2000000002c */
[----:B------:R-:W-:Y:S01]  /*6910*/  FMUL R11, R27, R19 ;  /* 0x000000131b0b7220 */ /* 0x000fe20000400000 */
[C---:B------:R-:W-:Y:S01]  /*6920*/  FFMA R44, R24.reuse, R4, -R53 ;  /* 0x00000004182c7223 */ /* 0x040fe20000000835 */
[C---:B------:R-:W-:Y:S01]  /*6930*/  FFMA R47, R24.reuse, R5, R48 ;  /* 0x00000005182f7223 */ /* 0x040fe20000000030 */
[C---:B------:R-:W-:Y:S01]  /*6940*/  FFMA R48, R24.reuse, R6, -R59 ;  /* 0x0000000618307223 */ /* 0x040fe2000000083b */
[----:B------:R-:W-:Y:S01]  /*6950*/  FFMA R53, R24, R7, R52 ;  /* 0x0000000718357223 */ /* 0x000fe20000000034 */
[-C--:B------:R-:W-:Y:S01]  /*6960*/  FFMA R52, R16, R26.reuse, -R25 ;  /* 0x0000001a10347223 */ /* 0x080fe20000000819 */
[----:B------:R-:W-:Y:S01]  /*6970*/  FFMA R59, R17, R26, R10 ;  /* 0x0000001a113b7223 */ /* 0x000fe2000000000a */
[-C--:B------:R-:W-:Y:S01]  /*6980*/  FMUL R16, R27, R18.reuse ;  /* 0x000000121b107220 */ /* 0x080fe20000400000 */
[----:B------:R-:W-:Y:S01]  /*6990*/  FMUL R17, R5, R27 ;  /* 0x0000001b05117220 */ /* 0x000fe20000400000 */
[----:B------:R-:W-:Y:S01]  /*69a0*/  FFMA R54, R26, R18, -R11 ;  /* 0x000000121a367223 */ /* 0x000fe2000000080b */
[----:B-1----:R-:W-:-:S04]  /*69b0*/  IMAD.WIDE.U32 R10, R36, 0x8, R8 ;  /* 0x00000008240a7825 */ /* 0x002fc800078e0008 */
[----:B------:R-:W-:Y:S01]  /*69c0*/  FFMA R61, R26, R19, R16 ;  /* 0x000000131a3d7223 */ /* 0x000fe20000000010 */
[CC--:B------:R-:W-:Y:S01]  /*69d0*/  FFMA R56, R4.reuse, R26.reuse, -R17 ;  /* 0x0000001a04387223 */ /* 0x0c0fe20000000811 */
[----:B------:R-:W-:Y:S01]  /*69e0*/  FMUL R4, R4, R27 ;  /* 0x0000001b04047220 */ /* 0x000fe20000400000 */
[-C--:B------:R-:W-:Y:S01]  /*69f0*/  FMUL R19, R27, R7.reuse ;  /* 0x000000071b137220 */ /* 0x080fe20000400000 */
[----:B------:R-:W3:Y:S01]  /*6a00*/  LDG.E.64 R16, desc[UR12][R10.64] ;  /* 0x0000000c0a107981 */ /* 0x000ee2000c1e1b00 */
[----:B------:R-:W-:Y:S01]  /*6a10*/  FMUL R18, R69, UR5 ;  /* 0x0000000545127c20 */ /* 0x000fe20008400000 */
[----:B------:R-:W-:Y:S01]  /*6a20*/  FFMA R71, R5, R26, R4 ;  /* 0x0000001a05477223 */ /* 0x000fe20000000004 */
[-C--:B------:R-:W-:Y:S01]  /*6a30*/  FFMA R62, R26, R6.reuse, -R19 ;  /* 0x000000061a3e7223 */ /* 0x080fe20000000813 */
[C---:B------:R-:W-:Y:S01]  /*6a40*/  FMUL R75, R72.reuse, UR5 ;  /* 0x00000005484b7c20 */ /* 0x040fe20008400000 */
[----:B------:R-:W-:Y:S01]  /*6a50*/  FMUL R19, R72, UR4 ;  /* 0x0000000448137c20 */ /* 0x000fe20008400000 */
[----:B------:R-:W-:Y:S01]  /*6a60*/  FMUL R64, R27, R6 ;  /* 0x000000061b407220 */ /* 0x000fe20000400000 */
[----:B------:R-:W2:Y:S01]  /*6a70*/  LDG.E.64 R4, desc[UR12][R10.64+0x8] ;  /* 0x0000080c0a047981 */ /* 0x000ea2000c1e1b00 */
[----:B------:R-:W-:Y:S01]  /*6a80*/  FMUL R24, R69, UR4 ;  /* 0x0000000445187c20 */ /* 0x000fe20008400000 */
[----:B------:R-:W-:Y:S01]  /*6a90*/  FFMA R75, R66, UR4, -R75 ;  /* 0x00000004424b7c23 */ /* 0x000fe2000800084b */
[----:B------:R-:W-:Y:S01]  /*6aa0*/  FFMA R64, R26, R7, R64 ;  /* 0x000000071a407223 */ /* 0x000fe20000000040 */
[----:B------:R-:W-:Y:S01]  /*6ab0*/  FFMA R69, R37, UR4, -R18 ;  /* 0x0000000425457c23 */ /* 0x000fe20008000812 */
[----:B------:R-:W-:Y:S01]  /*6ac0*/  FFMA R66, R66, UR5, R19 ;  /* 0x0000000542427c23 */ /* 0x000fe20008000013 */
[----:B------:R-:W4:Y:S01]  /*6ad0*/  LDG.E.64 R6, desc[UR12][R10.64+0x10] ;  /* 0x0000100c0a067981 */ /* 0x000f22000c1e1b00 */
[----:B------:R-:W-:-:S03]  /*6ae0*/  IADD3 R77, PT, PT, R36, UR11, RZ ;  /* 0x0000000b244d7c10 */ /* 0x000fc6000fffe0ff */
[----:B------:R-:W5:Y:S01]  /*6af0*/  LDG.E.64 R18, desc[UR12][R10.64+0x18] ;  /* 0x0000180c0a127981 */ /* 0x000f62000c1e1b00 */
[----:B------:R-:W-:Y:S01]  /*6b00*/  FFMA R72, R37, UR5, R24 ;  /* 0x0000000525487c23 */ /* 0x000fe20008000018 */
[----:B------:R-:W-:-:S04]  /*6b10*/  IMAD.WIDE.U32 R36, R77, 0x8, R8 ;  /* 0x000000084d247825 */ /* 0x000fc800078e0008 */
[----:B------:R-:W-:Y:S01]  /*6b20*/  FADD R60, R60, R39 ;  /* 0x000000273c3c7221 */ /* 0x000fe20000000000 */
[----:B------:R-:W-:Y:S01]  /*6b30*/  IADD3 R39, PT, PT, R77, 0x1, RZ ;  /* 0x000000014d277810 */ /* 0x000fe20007ffe0ff */
[----:B------:R-:W-:Y:S01]  /*6b40*/  FADD R40, R57, R40 ;  /* 0x0000002839287221 */ /* 0x000fe20000000000 */
[----:B------:R-:W-:Y:S01]  /*6b50*/  FADD R57, R68, R45 ;  /* 0x0000002d44397221 */ /* 0x000fe20000000000 */
[----:B------:R-:W5:Y:S01]  /*6b60*/  LDG.E.64 R24, desc[UR12][R36.64] ;  /* 0x0000000c24187981 */ /* 0x000f62000c1e1b00 */
[----:B------:R-:W-:Y:S01]  /*6b70*/  FADD R68, R55, R38 ;  /* 0x0000002637447221 */ /* 0x000fe20000000000 */
[----:B------:R-:W-:Y:S01]  /*6b80*/  IMAD.WIDE.U32 R38, R39, 0x8, R8 ;  /* 0x0000000827267825 */ /* 0x000fe200078e0008 */
[----:B------:R-:W-:-:S03]  /*6b90*/  IADD3 R45, PT, PT, R77, 0x2, RZ ;  /* 0x000000024d2d7810 */ /* 0x000fc60007ffe0ff */
[----:B------:R-:W-:Y:S01]  /*6ba0*/  FADD R41, R58, R41 ;  /* 0x000000293a297221 */ /* 0x000fe20000000000 */
[----:B------:R-:W-:Y:S01]  /*6bb0*/  FADD R58, R34, R43 ;  /* 0x0000002b223a7221 */ /* 0x000fe20000000000 */
[----:B------:R-:W-:Y:S01]  /*6bc0*/  FADD R65, R65, R42 ;  /* 0x0000002a41417221 */ /* 0x000fe20000000000 */
[----:B------:R-:W5:Y:S01]  /*6bd0*/  LDG.E.64 R26, desc[UR12][R38.64] ;  /* 0x0000000c261a7981 */ /* 0x000f62000c1e1b00 */
[----:B------:R-:W-:-:S04]  /*6be0*/  IMAD.WIDE.U32 R42, R45, 0x8, R8 ;  /* 0x000000082d2a7825 */ /* 0x000fc800078e0008 */
[----:B------:R-:W-:Y:S02]  /*6bf0*/  FADD R32, R32, R35 ;  /* 0x0000002320207221 */ /* 0x000fe40000000000 */
[----:B------:R-:W5:Y:S01]  /*6c00*/  LDG.E.64 R34, desc[UR12][R42.64] ;  /* 0x0000000c2a227981 */ /* 0x000f62000c1e1b00 */
[----:B------:R-:W-:Y:S01]  /*6c10*/  FADD R67, R67, R50 ;  /* 0x0000003243437221 */ /* 0x000fe20000000000 */
[C---:B------:R-:W-:Y:S01]  /*6c20*/  FMUL R50, R32.reuse, UR5 ;  /* 0x0000000520327c20 */ /* 0x040fe20008400000 */
[C---:B------:R-:W-:Y:S01]  /*6c30*/  FMUL R55, R57.reuse, UR5 ;  /* 0x0000000539377c20 */ /* 0x040fe20008400000 */
[----:B------:R-:W-:Y:S01]  /*6c40*/  FMUL R32, R32, UR4 ;  /* 0x0000000420207c20 */ /* 0x000fe20008400000 */
[----:B------:R-:W-:Y:S01]  /*6c50*/  FMUL R57, R57, UR4 ;  /* 0x0000000439397c20 */ /* 0x000fe20008400000 */
[----:B------:R-:W-:Y:S01]  /*6c60*/  FADD R70, R70, R51 ;  /* 0x0000003346467221 */ /* 0x000fe20000000000 */
[----:B------:R-:W-:Y:S01]  /*6c70*/  FADD R20, R20, R59 ;  /* 0x0000003b14147221 */ /* 0x000fe20000000000 */
[C---:B------:R-:W-:Y:S01]  /*6c80*/  FFMA R55, R40.reuse, UR4, -R55 ;  /* 0x0000000428377c23 */ /* 0x040fe20008000837 */
[C---:B------:R-:W-:Y:S01]  /*6c90*/  FFMA R51, R41.reuse, UR4, -R50 ;  /* 0x0000000429337c23 */ /* 0x040fe20008000832 */
[----:B------:R-:W-:Y:S01]  /*6ca0*/  FFMA R32, R41, UR5, R32 ;  /* 0x0000000529207c23 */ /* 0x000fe20008000020 */
[----:B------:R-:W-:Y:S01]  /*6cb0*/  FFMA R40, R40, UR5, R57 ;  /* 0x0000000528287c23 */ /* 0x000fe20008000039 */
[C---:B------:R-:W-:Y:S01]  /*6cc0*/  FMUL R41, R58.reuse, UR5 ;  /* 0x000000053a297c20 */ /* 0x040fe20008400000 */
[----:B------:R-:W-:Y:S01]  /*6cd0*/  FMUL R57, R58, UR4 ;  /* 0x000000043a397c20 */ /* 0x000fe20008400000 */
[----:B------:R-:W-:Y:S01]  /*6ce0*/  FADD R31, R31, R46 ;  /* 0x0000002e1f1f7221 */ /* 0x000fe20000000000 */
[----:B------:R-:W-:Y:S01]  /*6cf0*/  FMUL R46, R70, UR5 ;  /* 0x00000005462e7c20 */ /* 0x000fe20008400000 */
[C---:B------:R-:W-:Y:S01]  /*6d00*/  FMUL R58, R20.reuse, UR5 ;  /* 0x00000005143a7c20 */ /* 0x040fe20008400000 */
[----:B------:R-:W-:Y:S01]  /*6d10*/  FADD R63, R63, R52 ;  /* 0x000000343f3f7221 */ /* 0x000fe20000000000 */
[----:B------:R-:W-:Y:S01]  /*6d20*/  FMUL R20, R20, UR4 ;  /* 0x0000000414147c20 */ /* 0x000fe20008400000 */
[----:B------:R-:W-:Y:S01]  /*6d30*/  FADD R0, R0, R49 ;  /* 0x0000003100007221 */ /* 0x000fe20000000000 */
[----:B------:R-:W-:Y:S01]  /*6d40*/  FADD R22, R22, R61 ;  /* 0x0000003d16167221 */ /* 0x000fe20000000000 */
[----:B------:R-:W-:Y:S01]  /*6d50*/  FFMA R49, R67, UR4, -R46 ;  /* 0x0000000443317c23 */ /* 0x000fe2000800082e */
[----:B------:R-:W-:Y:S01]  /*6d60*/  FFMA R46, R63, UR5, R20 ;  /* 0x000000053f2e7c23 */ /* 0x000fe20008000014 */
[----:B------:R-:W-:Y:S01]  /*6d70*/  FADD R56, R23, R56 ;  /* 0x0000003817387221 */ /* 0x000fe20000000000 */
[----:B------:R-:W-:Y:S01]  /*6d80*/  FMUL R20, R0, UR5 ;  /* 0x0000000500147c20 */ /* 0x000fe20008400000 */
[----:B------:R-:W-:Y:S01]  /*6d90*/  FADD R54, R21, R54 ;  /* 0x0000003615367221 */ /* 0x000fe20000000000 */
[----:B------:R-:W-:Y:S01]  /*6da0*/  FMUL R23, R22, UR4 ;  /* 0x0000000416177c20 */ /* 0x000fe20008400000 */
[----:B------:R-:W-:Y:S01]  /*6db0*/  FADD R28, R28, R47 ;  /* 0x0000002f1c1c7221 */ /* 0x000fe20000000000 */
[----:B------:R-:W-:Y:S01]  /*6dc0*/  FMUL R0, R0, UR4 ;  /* 0x0000000400007c20 */ /* 0x000fe20008400000 */
[----:B------:R-:W-:Y:S01]  /*6dd0*/  FADD R30, R30, R53 ;  /* 0x000000351e1e7221 */ /* 0x000fe20000000000 */
[----:B------:R-:W-:Y:S01]  /*6de0*/  FADD R2, R2, R71 ;  /* 0x0000004702027221 */ /* 0x000fe20000000000 */
[----:B------:R-:W-:Y:S01]  /*6df0*/  FFMA R53, R31, UR4, -R20 ;  /* 0x000000041f357c23 */ /* 0x000fe20008000814 */
[----:B------:R-:W-:Y:S01]  /*6e00*/  FMUL R21, R22, UR5 ;  /* 0x0000000516157c20 */ /* 0x000fe20008400000 */
[----:B------:R-:W-:Y:S01]  /*6e10*/  FFMA R20, R54, UR5, R23 ;  /* 0x0000000536147c23 */ /* 0x000fe20008000017 */
[----:B------:R-:W-:Y:S01]  /*6e20*/  FADD R44, R29, R44 ;  /* 0x0000002c1d2c7221 */ /* 0x000fe20000000000 */
[----:B------:R-:W-:Y:S01]  /*6e30*/  FFMA R22, R31, UR5, R0 ;  /* 0x000000051f167c23 */ /* 0x000fe20008000000 */
[----:B------:R-:W-:Y:S01]  /*6e40*/  FMUL R23, R28, UR4 ;  /* 0x000000041c177c20 */ /* 0x000fe20008400000 */
[C---:B------:R-:W-:Y:S01]  /*6e50*/  FMUL R31, R2.reuse, UR5 ;  /* 0x00000005021f7c20 */ /* 0x040fe20008400000 */
[----:B------:R-:W-:Y:S01]  /*6e60*/  FADD R48, R33, R48 ;  /* 0x0000003021307221 */ /* 0x000fe20000000000 */
[----:B------:R-:W-:Y:S01]  /*6e70*/  FMUL R33, R2, UR4 ;  /* 0x0000000402217c20 */ /* 0x000fe20008400000 */
[----:B------:R-:W-:Y:S01]  /*6e80*/  FFMA R0, R44, UR5, R23 ;  /* 0x000000052c007c23 */ /* 0x000fe20008000017 */
[----:B------:R-:W-:Y:S01]  /*6e90*/  FFMA R23, R56, UR4, -R31 ;  /* 0x0000000438177c23 */ /* 0x000fe2000800081f */
[----:B------:R-:W-:Y:S01]  /*6ea0*/  FMUL R52, R70, UR4 ;  /* 0x0000000446347c20 */ /* 0x000fe20008400000 */
[----:B------:R-:W-:Y:S01]  /*6eb0*/  FFMA R2, R56, UR5, R33 ;  /* 0x0000000538027c23 */ /* 0x000fe20008000021 */
[C---:B------:R-:W-:Y:S01]  /*6ec0*/  FMUL R33, R30.reuse, UR5 ;  /* 0x000000051e217c20 */ /* 0x040fe20008400000 */
[----:B------:R-:W-:Y:S01]  /*6ed0*/  FMUL R59, R30, UR4 ;  /* 0x000000041e3b7c20 */ /* 0x000fe20008400000 */
[----:B------:R-:W-:Y:S01]  /*6ee0*/  FFMA R52, R67, UR5, R52 ;  /* 0x0000000543347c23 */ /* 0x000fe20008000034 */
[----:B------:R-:W-:Y:S01]  /*6ef0*/  FFMA R47, R63, UR4, -R58 ;  /* 0x000000043f2f7c23 */ /* 0x000fe2000800083a */
[----:B------:R-:W-:Y:S01]  /*6f00*/  IADD3 R71, PT, PT, R77, 0x3, RZ ;  /* 0x000000034d477810 */ /* 0x000fe20007ffe0ff */
[----:B------:R-:W-:-:S04]  /*6f10*/  FMUL R29, R28, UR5 ;  /* 0x000000051c1d7c20 */ /* 0x000fc80008400000 */
[----:B------:R-:W-:Y:S01]  /*6f20*/  IMAD.WIDE.U32 R70, R71, 0x8, R8 ;  /* 0x0000000847467825 */ /* 0x000fe200078e0008 */
[----:B------:R-:W-:-:S03]  /*6f30*/  IADD3 R79, PT, PT, R45, UR11, RZ ;  /* 0x0000000b2d4f7c10 */ /* 0x000fc6000fffe0ff */
[----:B------:R-:W-:Y:S01]  /*6f40*/  FFMA R41, R60, UR4, -R41 ;  /* 0x000000043c297c23 */ /* 0x000fe20008000829 */
[----:B------:R-:W-:Y:S01]  /*6f50*/  FFMA R33, R48, UR4, -R33 ;  /* 0x0000000430217c23 */ /* 0x000fe20008000821 */
[----:B------:R-:W-:Y:S01]  /*6f60*/  FFMA R60, R60, UR5, R57 ;  /* 0x000000053c3c7c23 */ /* 0x000fe20008000039 */
[----:B------:R-:W-:Y:S01]  /*6f70*/  FFMA R29, R44, UR4, -R29 ;  /* 0x000000042c1d7c23 */ /* 0x000fe2000800081d */
[----:B------:R-:W-:-:S04]  /*6f80*/  IMAD.WIDE.U32 R78, R79, 0x8, R8 ;  /* 0x000000084f4e7825 */ /* 0x000fc800078e0008 */
[C---:B------:R-:W-:Y:S01]  /*6f90*/  FMUL R57, R65.reuse, UR5 ;  /* 0x0000000541397c20 */ /* 0x040fe20008400000 */
[----:B------:R-:W-:Y:S01]  /*6fa0*/  FMUL R65, R65, UR4 ;  /* 0x0000000441417c20 */ /* 0x000fe20008400000 */
[----:B------:R-:W-:Y:S02]  /*6fb0*/  FADD R62, R73, R62 ;  /* 0x0000003e493e7221 */ /* 0x000fe40000000000 */
[C---:B------:R-:W-:Y:S01]  /*6fc0*/  FFMA R57, R68.reuse, UR4, -R57 ;  /* 0x0000000444397c23 */ /* 0x040fe20008000839 */
[----:B------:R-:W-:Y:S01]  /*6fd0*/  FFMA R50, R68, UR5, R65 ;  /* 0x0000000544327c23 */ /* 0x000fe20008000041 */
[----:B------:R-:W-:Y:S01]  /*6fe0*/  FADD R3, R3, R64 ;  /* 0x0000004003037221 */ /* 0x000fe20000000000 */
[----:B---3--:R-:W-:Y:S01]  /*6ff0*/  FFMA R31, R17, UR6, R12 ;  /* 0x00000006111f7c23 */ /* 0x008fe2000800000c */
[----:B------:R-:W-:-:S03]  /*7000*/  FFMA R30, R16, UR6, R15 ;  /* 0x00000006101e7c23 */ /* 0x000fc6000800000f */
[----:B------:R-:W-:Y:S01]  /*7010*/  FFMA R31, R16, UR7, R31 ;  /* 0x00000007101f7c23 */ /* 0x000fe2000800001f */
[----:B--2---:R-:W-:Y:S01]  /*7020*/  FFMA R16, R4, UR6, R13 ;  /* 0x0000000604107c23 */ /* 0x004fe2000800000d */
[----:B------:R-:W-:Y:S01]  /*7030*/  FFMA R15, R5, UR6, R14 ;  /* 0x00000006050f7c23 */ /* 0x000fe2000800000e */
[----:B------:R-:W-:Y:S02]  /*7040*/  IADD3 R13, PT, PT, R77, UR11, RZ ;  /* 0x0000000b4d0d7c10 */ /* 0x000fe4000fffe0ff */
[----:B------:R-:W-:Y:S01]  /*7050*/  FFMA R14, -R5, UR7, R16 ;  /* 0x00000007050e7c23 */ /* 0x000fe20008000110 */
[----:B----4-:R-:W-:Y:S01]  /*7060*/  FFMA R5, R7, UR6, R52 ;  /* 0x0000000607057c23 */ /* 0x010fe20008000034 */
[----:B------:R-:W-:Y:S01]  /*7070*/  FFMA R28, R6, UR6, R49 ;  /* 0x00000006061c7c23 */ /* 0x000fe20008000031 */
[----:B-----5:R-:W-:Y:S01]  /*7080*/  FFMA R16, R18, UR6, R47 ;  /* 0x0000000612107c23 */ /* 0x020fe2000800002f */
[----:B------:R-:W-:Y:S01]  /*7090*/  FFMA R15, R4, UR7, R15 ;  /* 0x00000007040f7c23 */ /* 0x000fe2000800000f */
[----:B------:R-:W-:Y:S01]  /*70a0*/  FFMA R5, R6, UR7, R5 ;  /* 0x0000000706057c23 */ /* 0x000fe20008000005 */
[----:B------:R-:W-:Y:S01]  /*70b0*/  FFMA R30, -R17, UR7, R30 ;  /* 0x00000007111e7c23 */ /* 0x000fe2000800011e */
[----:B------:R-:W-:Y:S01]  /*70c0*/  FFMA R4, -R7, UR7, R28 ;  /* 0x0000000707047c23 */ /* 0x000fe2000800011c */
[C---:B------:R-:W-:Y:S01]  /*70d0*/  FFMA R6, -R19.reuse, UR7, R16 ;  /* 0x0000000713067c23 */ /* 0x040fe20008000110 */
[----:B------:R-:W-:Y:S01]  /*70e0*/  FFMA R7, R19, UR6, R46 ;  /* 0x0000000613077c23 */ /* 0x000fe2000800002e */
[----:B------:R-:W2:Y:S01]  /*70f0*/  LDG.E.64 R16, desc[UR12][R70.64] ;  /* 0x0000000c46107981 */ /* 0x000ea2000c1e1b00 */
[C---:B------:R-:W-:Y:S01]  /*7100*/  IMAD.WIDE.U32 R76, R13.reuse, 0x8, R8 ;  /* 0x000000080d4c7825 */ /* 0x040fe200078e0008 */
[----:B------:R-:W-:-:S03]  /*7110*/  IADD3 R13, PT, PT, R13, UR11, RZ ;  /* 0x0000000b0d0d7c10 */ /* 0x000fc6000fffe0ff */
[----:B------:R-:W-:Y:S01]  /*7120*/  FFMA R7, R18, UR7, R7 ;  /* 0x0000000712077c23 */ /* 0x000fe20008000007 */
[----:B------:R-:W-:Y:S01]  /*7130*/  FFMA R12, R48, UR5, R59 ;  /* 0x00000005300c7c23 */ /* 0x000fe2000800003b */
[----:B------:R-:W-:Y:S01]  /*7140*/  FFMA R47, R25, UR6, R72 ;  /* 0x00000006192f7c23 */ /* 0x000fe20008000048 */
[----:B------:R-:W3:Y:S01]  /*7150*/  LDG.E.64 R18, desc[UR12][R76.64] ;  /* 0x0000000c4c127981 */ /* 0x000ee2000c1e1b00 */
[C---:B------:R-:W-:Y:S01]  /*7160*/  FFMA R44, R24.reuse, UR6, R69 ;  /* 0x00000006182c7c23 */ /* 0x040fe20008000045 */
[C---:B------:R-:W-:Y:S02]  /*7170*/  IADD3 R69, PT, PT, R13.reuse, 0x1, RZ ;  /* 0x000000010d457810 */ /* 0x040fe40007ffe0ff */
[----:B------:R-:W4:Y:S01]  /*7180*/  LDG.E.64 R48, desc[UR12][R76.64+0x8] ;  /* 0x0000080c4c307981 */ /* 0x000f22000c1e1b00 */
[----:B------:R-:W-:Y:S01]  /*7190*/  FFMA R45, R24, UR7, R47 ;  /* 0x00000007182d7c23 */ /* 0x000fe2000800002f */
[----:B------:R-:W-:Y:S01]  /*71a0*/  IADD3 R59, PT, PT, R13, 0x2, RZ ;  /* 0x000000020d3b7810 */ /* 0x000fe20007ffe0ff */
[----:B------:R-:W-:Y:S01]  /*71b0*/  FFMA R44, -R25, UR7, R44 ;  /* 0x00000007192c7c23 */ /* 0x000fe2000800012c */
[C---:B------:R-:W-:Y:S01]  /*71c0*/  IADD3 R81, PT, PT, R13.reuse, 0x3, RZ ;  /* 0x000000030d517810 */ /* 0x040fe20007ffe0ff */
[----:B------:R-:W-:Y:S01]  /*71d0*/  IMAD.WIDE.U32 R72, R13, 0x8, R8 ;  /* 0x000000080d487825 */ /* 0x000fe200078e0008 */
[----:B------:R-:W5:Y:S03]  /*71e0*/  LDG.E.64 R46, desc[UR12][R78.64] ;  /* 0x0000000c4e2e7981 */ /* 0x000f66000c1e1b00 */
[----:B------:R-:W-:Y:S01]  /*71f0*/  FFMA R28, R26, UR6, R75 ;  /* 0x000000061a1c7c23 */ /* 0x000fe2000800004b */
[----:B------:R-:W-:Y:S01]  /*7200*/  FFMA R13, R27, UR6, R66 ;  /* 0x000000061b0d7c23 */ /* 0x000fe20008000042 */
[----:B------:R-:W-:Y:S01]  /*7210*/  IMAD.WIDE.U32 R68, R69, 0x8, R8 ;  /* 0x0000000845447825 */ /* 0x000fe200078e0008 */
[----:B------:R-:W5:Y:S03]  /*7220*/  LDG.E.64 R24, desc[UR12][R78.64+0x8] ;  /* 0x0000080c4e187981 */ /* 0x000f66000c1e1b00 */
[----:B------:R-:W-:Y:S01]  /*7230*/  FFMA R66, R34, UR6, R53 ;  /* 0x0000000622427c23 */ /* 0x000fe20008000035 */
[--C-:B------:R-:W-:Y:S01]  /*7240*/  IMAD.WIDE.U32 R74, R59, 0x8, R8.reuse ;  /* 0x000000083b4a7825 */ /* 0x100fe200078e0008 */
[----:B------:R-:W5:Y:S03]  /*7250*/  LDG.E.64 R52, desc[UR12][R68.64] ;  /* 0x0000000c44347981 */ /* 0x000f66000c1e1b00 */
[----:B------:R-:W-:-:S04]  /*7260*/  IMAD.WIDE.U32 R80, R81, 0x8, R8 ;  /* 0x0000000851507825 */ /* 0x000fc800078e0008 */
[----:B------:R-:W-:Y:S01]  /*7270*/  FFMA R8, -R27, UR7, R28 ;  /* 0x000000071b087c23 */ /* 0x000fe2000800011c */
[----:B------:R-:W-:Y:S01]  /*7280*/  FFMA R9, R26, UR7, R13 ;  /* 0x000000071a097c23 */ /* 0x000fe2000800000d */
[----:B------:R-:W5:Y:S04]  /*7290*/  LDG.E.64 R58, desc[UR12][R74.64] ;  /* 0x0000000c4a3a7981 */ /* 0x000f68000c1e1b00 */
[----:B------:R-:W5:Y:S04]  /*72a0*/  LDG.E.64 R26, desc[UR12][R72.64] ;  /* 0x0000000c481a7981 */ /* 0x000f68000c1e1b00 */
[----:B------:R-:W5:Y:S01]  /*72b0*/  LDG.E.64 R64, desc[UR12][R80.64] ;  /* 0x0000000c50407981 */ /* 0x000f62000c1e1b00 */
[----:B------:R-:W-:Y:S01]  /*72c0*/  FFMA R21, R54, UR4, -R21 ;  /* 0x0000000436157c23 */ /* 0x000fe20008000815 */
[----:B------:R-:W-:Y:S01]  /*72d0*/  FFMA R67, R35, UR6, R22 ;  /* 0x0000000623437c23 */ /* 0x000fe20008000016 */
[----:B------:R-:W-:Y:S01]  /*72e0*/  FMUL R13, R3, UR5 ;  /* 0x00000005030d7c20 */ /* 0x000fe20008400000 */
[----:B------:R-:W-:Y:S01]  /*72f0*/  FFMA R66, -R35, UR7, R66 ;  /* 0x0000000723427c23 */ /* 0x000fe20008000142 */
[----:B------:R-:W-:-:S02]  /*7300*/  FMUL R35, R3, UR4 ;  /* 0x0000000403237c20 */ /* 0x000fc40008400000 */
[----:B------:R-:W-:Y:S01]  /*7310*/  FFMA R3, R62, UR4, -R13 ;  /* 0x000000043e037c23 */ /* 0x000fe2000800080d */
[----:B------:R-:W-:Y:S01]  /*7320*/  FFMA R67, R34, UR7, R67 ;  /* 0x0000000722437c23 */ /* 0x000fe20008000043 */
[----:B------:R-:W-:Y:S01]  /*7330*/  FFMA R62, R62, UR5, R35 ;  /* 0x000000053e3e7c23 */ /* 0x000fe20008000023 */
[----:B------:R-:W-:Y:S04]  /*7340*/  STG.E.64 desc[UR12][R10.64], R30 ;  /* 0x0000001e0a007986 */ /* 0x000fe8000c101b0c */
[----:B------:R-:W-:Y:S04]  /*7350*/  STG.E.64 desc[UR12][R10.64+0x8], R14 ;  /* 0x0000080e0a007986 */ /* 0x000fe8000c101b0c */
[----:B------:R-:W-:Y:S04]  /*7360*/  STG.E.64 desc[UR12][R10.64+0x10], R4 ;  /* 0x000010040a007986 */ /* 0x000fe8000c101b0c */
[----:B------:R-:W-:Y:S04]  /*7370*/  STG.E.64 desc[UR12][R10.64+0x18], R6 ;  /* 0x000018060a007986 */ /* 0x000fe8000c101b0c */
[----:B------:R-:W-:Y:S04]  /*7380*/  STG.E.64 desc[UR12][R36.64], R44 ;  /* 0x0000002c24007986 */ /* 0x000fe8000c101b0c */
[----:B------:R-:W-:Y:S04]  /*7390*/  STG.E.64 desc[UR12][R38.64], R8 ;  /* 0x0000000826007986 */ /* 0x000fe8000c101b0c */
[----:B------:R-:W-:Y:S01]  /*73a0*/  STG.E.64 desc[UR12][R42.64], R66 ;  /* 0x000000422a007986 */ /* 0x000fe2000c101b0c */
[----:B--2---:R-:W-:Y:S01]  /*73b0*/  FFMA R22, R16, UR6, R21 ;  /* 0x0000000610167c23 */ /* 0x004fe20008000015 */
[----:B------:R-:W-:-:S03]  /*73c0*/  FFMA R21, R17, UR6, R20 ;  /* 0x0000000611157c23 */ /* 0x000fc60008000014 */
[----:B------:R-:W-:Y:S01]  /*73d0*/  FFMA R20, -R17, UR7, R22 ;  /* 0x0000000711147c23 */ /* 0x000fe20008000116 */
[----:B---3--:R-:W-:Y:S01]  /*73e0*/  FFMA R17, R19, UR6, R32 ;  /* 0x0000000613117c23 */ /* 0x008fe20008000020 */
[----:B------:R-:W-:Y:S01]  /*73f0*/  FFMA R21, R16, UR7, R21 ;  /* 0x0000000710157c23 */ /* 0x000fe20008000015 */
[----:B----4-:R-:W-:Y:S01]  /*7400*/  FFMA R22, R48, UR6, R55 ;  /* 0x0000000630167c23 */ /* 0x010fe20008000037 */
[C---:B------:R-:W-:Y:S01]  /*7410*/  FFMA R16, R18.reuse, UR6, R51 ;  /* 0x0000000612107c23 */ /* 0x040fe20008000033 */
[----:B------:R-:W-:Y:S02]  /*7420*/  FFMA R17, R18, UR7, R17 ;  /* 0x0000000712117c23 */ /* 0x000fe40008000011 */
[----:B------:R-:W-:Y:S01]  /*7430*/  FFMA R18, -R49, UR7, R22 ;  /* 0x0000000731127c23 */ /* 0x000fe20008000116 */
[----:B-----5:R-:W-:Y:S01]  /*7440*/  FFMA R22, R46, UR6, R29 ;  /* 0x000000062e167c23 */ /* 0x020fe2000800001d */
[----:B------:R-:W-:Y:S01]  /*7450*/  FFMA R13, R47, UR6, R0 ;  /* 0x000000062f0d7c23 */ /* 0x000fe20008000000 */
[----:B------:R-:W-:Y:S01]  /*7460*/  FFMA R28, R24, UR6, R23 ;  /* 0x00000006181c7c23 */ /* 0x000fe20008000017 */
[----:B------:R-:W-:-:S02]  /*7470*/  FFMA R29, R25, UR6, R2 ;  /* 0x00000006191d7c23 */ /* 0x000fc40008000002 */
[----:B------:R-:W-:Y:S01]  /*7480*/  FFMA R23, R46, UR7, R13 ;  /* 0x000000072e177c23 */ /* 0x000fe2000800000d */
[----:B------:R-:W-:Y:S01]  /*7490*/  FFMA R28, -R25, UR7, R28 ;  /* 0x00000007191c7c23 */ /* 0x000fe2000800011c */
[----:B------:R-:W-:Y:S01]  /*74a0*/  FFMA R29, R24, UR7, R29 ;  /* 0x00000007181d7c23 */ /* 0x000fe2000800001d */
[----:B------:R-:W-:Y:S01]  /*74b0*/  FFMA R16, -R19, UR7, R16 ;  /* 0x0000000713107c23 */ /* 0x000fe20008000110 */
[----:B------:R-:W-:Y:S01]  /*74c0*/  FFMA R0, R52, UR6, R57 ;  /* 0x0000000634007c23 */ /* 0x000fe20008000039 */
[----:B------:R-:W-:Y:S01]  /*74d0*/  FFMA R13, R53, UR6, R50 ;  /* 0x00000006350d7c23 */ /* 0x000fe20008000032 */
[----:B------:R-:W-:Y:S01]  /*74e0*/  FFMA R19, R49, UR6, R40 ;  /* 0x0000000631137c23 */ /* 0x000fe20008000028 */
[----:B------:R-:W-:Y:S01]  /*74f0*/  FFMA R24, R26, UR6, R41 ;  /* 0x000000061a187c23 */ /* 0x000fe20008000029 */
[C---:B------:R-:W-:Y:S02]  /*7500*/  FFMA R25, R27.reuse, UR6, R60 ;  /* 0x000000061b197c23 */ /* 0x040fe4000800003c */
[----:B------:R-:W-:Y:S01]  /*7510*/  FFMA R19, R48, UR7, R19 ;  /* 0x0000000730137c23 */ /* 0x000fe20008000013 */
[----:B------:R-:W-:Y:S01]  /*7520*/  FFMA R24, -R27, UR7, R24 ;  /* 0x000000071b187c23 */ /* 0x000fe20008000118 */
[----:B------:R-:W-:Y:S01]  /*7530*/  FFMA R25, R26, UR7, R25 ;  /* 0x000000071a197c23 */ /* 0x000fe20008000019 */
[----:B------:R-:W-:Y:S01]  /*7540*/  FFMA R26, -R53, UR7, R0 ;  /* 0x00000007351a7c23 */ /* 0x000fe20008000100 */
[----:B------:R-:W-:Y:S01]  /*7550*/  FFMA R27, R52, UR7, R13 ;  /* 0x00000007341b7c23 */ /* 0x000fe2000800000d */
[----:B------:R-:W-:Y:S01]  /*7560*/  FFMA R0, R58, UR6, R33 ;  /* 0x000000063a007c23 */ /* 0x000fe20008000021 */
[----:B------:R-:W-:Y:S01]  /*7570*/  FFMA R13, R59, UR6, R12 ;  /* 0x000000063b0d7c23 */ /* 0x000fe2000800000c */
[----:B------:R-:W-:Y:S01]  /*7580*/  FFMA R22, -R47, UR7, R22 ;  /* 0x000000072f167c23 */ /* 0x000fe20008000116 */
[----:B------:R-:W-:Y:S01]  /*7590*/  FFMA R12, R64, UR6, R3 ;  /* 0x00000006400c7c23 */ /* 0x000fe20008000003 */
[----:B------:R-:W-:Y:S01]  /*75a0*/  FFMA R33, R65, UR6, R62 ;  /* 0x0000000641217c23 */ /* 0x000fe2000800003e */
[----:B------:R-:W-:Y:S01]  /*75b0*/  FFMA R2, -R59, UR7, R0 ;  /* 0x000000073b027c23 */ /* 0x000fe20008000100 */
[----:B------:R-:W-:Y:S01]  /*75c0*/  FFMA R3, R58, UR7, R13 ;  /* 0x000000073a037c23 */ /* 0x000fe2000800000d */
[----:B------:R-:W-:Y:S01]  /*75d0*/  STG.E.64 desc[UR12][R70.64], R20 ;  /* 0x0000001446007986 */ /* 0x000fe2000c101b0c */
[----:B------:R-:W-:Y:S01]  /*75e0*/  FFMA R12, -R65, UR7, R12 ;  /* 0x00000007410c7c23 */ /* 0x000fe2000800010c */
[----:B------:R-:W-:-:S02]  /*75f0*/  FFMA R13, R64, UR7, R33 ;  /* 0x00000007400d7c23 */ /* 0x000fc40008000021 */
[----:B------:R-:W-:Y:S04]  /*7600*/  STG.E.64 desc[UR12][R76.64], R16 ;  /* 0x000000104c007986 */ /* 0x000fe8000c101b0c */
[----:B------:R-:W-:Y:S04]  /*7610*/  STG.E.64 desc[UR12][R76.64+0x8], R18 ;  /* 0x000008124c007986 */ /* 0x000fe8000c101b0c */
[----:B------:R-:W-:Y:S04]  /*7620*/  STG.E.64 desc[UR12][R78.64], R22 ;  /* 0x000000164e007986 */ /* 0x000fe8000c101b0c */
[----:B------:R-:W-:Y:S04]  /*7630*/  STG.E.64 desc[UR12][R78.64+0x8], R28 ;  /* 0x0000081c4e007986 */ /* 0x000fe8000c101b0c */
[----:B------:R-:W-:Y:S04]  /*7640*/  STG.E.64 desc[UR12][R72.64], R24 ;  /* 0x0000001848007986 */ /* 0x000fe8000c101b0c */
[----:B------:R-:W-:Y:S04]  /*7650*/  STG.E.64 desc[UR12][R68.64], R26 ;  /* 0x0000001a44007986 */ /* 0x000fe8000c101b0c */
[----:B------:R-:W-:Y:S04]  /*7660*/  STG.E.64 desc[UR12][R74.64], R2 ;  /* 0x000000024a007986 */ /* 0x000fe8000c101b0c */
[----:B------:R-:W-:Y:S01]  /*7670*/  STG.E.64 desc[UR12][R80.64], R12 ;  /* 0x0000000c50007986 */ /* 0x000fe2000c101b0c */
[----:B------:R-:W-:Y:S05]  /*7680*/  EXIT ;  /* 0x000000000000794d */ /* 0x000fea0003800000 */
.L_x_2:
[----:B------:R-:W-:-:S00]  /*7690*/  BRA `(.L_x_2) ;  /* 0xfffffffc00fc7947 */ /* 0x000fc0000383ffff */
[----:B------:R-:W-:-:S00]  /*76a0*/  NOP ;  /* 0x0000000000007918 */ /* 0x000fc00000000000 */
        /* <DEDUP_REMOVED lines=13> */
.L_x_3:


//--------------------- .nv.shared._Z5cgemmiiiP6float2S0_S0_S_S_ --------------------------
	.section	.nv.shared._Z5cgemmiiiP6float2S0_S0_S_S_,"aw",@nobits
	.sectionflags	@""
	.align	16
	.zero		1024


//--------------------- .nv.shared.reserved.0     --------------------------
	.section	.nv.shared.reserved.0,"aw",@nobits
	.weak		__nv_reservedSMEM_offset_0_alias
	.size		__nv_reservedSMEM_offset_0_alias, 0, 64
	.other		__nv_reservedSMEM_offset_0_alias,@"STO_CUDA_RESERVED_SHARED STV_DEFAULT"
__nv_reservedSMEM_offset_0_alias:
	.zero		0
	.zero		64


//--------------------- .nv.constant0._Z5cgemmiiiP6float2S0_S0_S_S_ --------------------------
	.section	.nv.constant0._Z5cgemmiiiP6float2S0_S0_S_S_,"a",@progbits
	.sectionflags	@""
	.align	4
.nv.constant0._Z5cgemmiiiP6float2S0_S0_S_S_:
	.zero		952


//--------------------- SYMBOLS --------------------------

	.type		.nv.reservedSmem.offset0,@object
	.size		.nv.reservedSmem.offset0,0x4
	.type		.nv.reservedSmem.cap,@object
	.size		.nv.reservedSmem.cap,0x4
